	.target	sm_90a

	.elftype	@"ET_EXEC"


//--------------------- .note.nv.tkinfo           --------------------------
	.section	.note.nv.tkinfo,"",@"SHT_NOTE"
	.sectionflags	@"SHF_NOTE_NV_TKINFO"
	.tkinfo
        /*0018*/ 	.word	0x00000002
        /*0030*/ 	.string	""
        /*0030*/ 	.string	"ptxas"
        /*0030*/ 	.string	"Cuda compilation tools, release 13.0, V13.0.88"
        /*0030*/ 	.string	"Build cuda_13.0.r13.0/compiler.36424714_0"
        /*0030*/ 	.string	"-arch sm_90a -m 64 "



//--------------------- .note.nv.cuinfo           --------------------------
	.section	.note.nv.cuinfo,"",@"SHT_NOTE"
	.sectionflags	@"SHF_NOTE_NV_CUINFO"
        /*0018*/ 	.short	0x0002
        /*001a*/ 	.short	0x005a
        /*001c*/ 	.short	0x0082
	.zero		2


//--------------------- .nv.info                  --------------------------
	.section	.nv.info,"",@"SHT_CUDA_INFO"
	.align	4


	//----- nvinfo : EIATTR_REGCOUNT
	.align		4
        /*0000*/ 	.byte	0x04, 0x2f
        /*0002*/ 	.short	(.L_15 - .L_14)
	.align		4
.L_14:
        /*0004*/ 	.word	index@(_ZN7cutlass13device_kernelINS_4gemm6kernel13GemmUniversalIN4cute5tupleIJiiiiEEENS1_10collective13CollectiveMmaINS1_34MainloopSm90TmaGmmaWarpSpecializedILi14ENS5_IJNS4_1CILi1EEESB_SB_EEENS1_35KernelTmaWarpSpecializedCooperativeEEENS5_IJNSA_ILi128EEESF_NSA_ILi32EEEEEENS_6half_tENS5_IJlSB_lEEESI_NS5_IJSB_llEEENS4_8TiledMMAINS4_8MMA_AtomIJNS4_4SM904GMMA26MMA_64x128x16_F32F16F16_SSILNSO_5MajorE0ELSQ_1ELNSO_7ScaleInE1ELSR_1EEEEEENS4_6LayoutINS5_IJNSA_ILi2EEESB_SB_EEENS5_IJSB_NSA_ILi0EEESX_EEEEENS5_IJNS4_10UnderscoreES10_S10_EEEEENS4_13SM90_TMA_LOADENS4_14ComposedLayoutINS4_7SwizzleILi2ELi4ELi3EEENS4_18smem_ptr_flag_bitsILi16EEENSU_INS5_IJNSA_ILi8EEESG_EEENS5_IJSG_SB_EEEEEEEvNS4_8identityES13_NS14_INS15_ILi3ELi4ELi3EEES18_NSU_INS5_IJNSA_ILi64EEES19_EEENS5_IJSB_S1G_EEEEEEEvS1E_EENS_8epilogue10collective6detail29Sm90TmaWarpSpecializedAdapterINS1N_15DefaultEpilogueISI_SJ_SJ_NS1M_6thread17LinearCombinationISI_Li1EffLNS1R_9ScaleType4KindE0ELNS_15FloatRoundStyleE2ESI_EENS1_15EpilogueDefaultEEEEEvvEEEEvNT_6ParamsE)
        /*0008*/ 	.word	0x000000a8


	//----- nvinfo : EIATTR_FRAME_SIZE
	.align		4
.L_15:
        /*000c*/ 	.byte	0x04, 0x11
        /*000e*/ 	.short	(.L_17 - .L_16)
	.align		4
.L_16:
        /*0010*/ 	.word	index@(_ZN7cutlass13device_kernelINS_4gemm6kernel13GemmUniversalIN4cute5tupleIJiiiiEEENS1_10collective13CollectiveMmaINS1_34MainloopSm90TmaGmmaWarpSpecializedILi14ENS5_IJNS4_1CILi1EEESB_SB_EEENS1_35KernelTmaWarpSpecializedCooperativeEEENS5_IJNSA_ILi128EEESF_NSA_ILi32EEEEEENS_6half_tENS5_IJlSB_lEEESI_NS5_IJSB_llEEENS4_8TiledMMAINS4_8MMA_AtomIJNS4_4SM904GMMA26MMA_64x128x16_F32F16F16_SSILNSO_5MajorE0ELSQ_1ELNSO_7ScaleInE1ELSR_1EEEEEENS4_6LayoutINS5_IJNSA_ILi2EEESB_SB_EEENS5_IJSB_NSA_ILi0EEESX_EEEEENS5_IJNS4_10UnderscoreES10_S10_EEEEENS4_13SM90_TMA_LOADENS4_14ComposedLayoutINS4_7SwizzleILi2ELi4ELi3EEENS4_18smem_ptr_flag_bitsILi16EEENSU_INS5_IJNSA_ILi8EEESG_EEENS5_IJSG_SB_EEEEEEEvNS4_8identityES13_NS14_INS15_ILi3ELi4ELi3EEES18_NSU_INS5_IJNSA_ILi64EEES19_EEENS5_IJSB_S1G_EEEEEEEvS1E_EENS_8epilogue10collective6detail29Sm90TmaWarpSpecializedAdapterINS1N_15DefaultEpilogueISI_SJ_SJ_NS1M_6thread17LinearCombinationISI_Li1EffLNS1R_9ScaleType4KindE0ELNS_15FloatRoundStyleE2ESI_EENS1_15EpilogueDefaultEEEEEvvEEEEvNT_6ParamsE)
        /*0014*/ 	.word	0x00000000


	//----- nvinfo : EIATTR_MIN_STACK_SIZE
	.align		4
.L_17:
        /*0018*/ 	.byte	0x04, 0x12
        /*001a*/ 	.short	(.L_19 - .L_18)
	.align		4
.L_18:
        /*001c*/ 	.word	index@(_ZN7cutlass13device_kernelINS_4gemm6kernel13GemmUniversalIN4cute5tupleIJiiiiEEENS1_10collective13CollectiveMmaINS1_34MainloopSm90TmaGmmaWarpSpecializedILi14ENS5_IJNS4_1CILi1EEESB_SB_EEENS1_35KernelTmaWarpSpecializedCooperativeEEENS5_IJNSA_ILi128EEESF_NSA_ILi32EEEEEENS_6half_tENS5_IJlSB_lEEESI_NS5_IJSB_llEEENS4_8TiledMMAINS4_8MMA_AtomIJNS4_4SM904GMMA26MMA_64x128x16_F32F16F16_SSILNSO_5MajorE0ELSQ_1ELNSO_7ScaleInE1ELSR_1EEEEEENS4_6LayoutINS5_IJNSA_ILi2EEESB_SB_EEENS5_IJSB_NSA_ILi0EEESX_EEEEENS5_IJNS4_10UnderscoreES10_S10_EEEEENS4_13SM90_TMA_LOADENS4_14ComposedLayoutINS4_7SwizzleILi2ELi4ELi3EEENS4_18smem_ptr_flag_bitsILi16EEENSU_INS5_IJNSA_ILi8EEESG_EEENS5_IJSG_SB_EEEEEEEvNS4_8identityES13_NS14_INS15_ILi3ELi4ELi3EEES18_NSU_INS5_IJNSA_ILi64EEES19_EEENS5_IJSB_S1G_EEEEEEEvS1E_EENS_8epilogue10collective6detail29Sm90TmaWarpSpecializedAdapterINS1N_15DefaultEpilogueISI_SJ_SJ_NS1M_6thread17LinearCombinationISI_Li1EffLNS1R_9ScaleType4KindE0ELNS_15FloatRoundStyleE2ESI_EENS1_15EpilogueDefaultEEEEEvvEEEEvNT_6ParamsE)
        /*0020*/ 	.word	0x00000000
.L_19:


//--------------------- .nv.compat                --------------------------
	.section	.nv.compat,"",@"SHT_CUDA_COMPAT_INFO"
	.align	4
        /*0000*/ 	.byte	0x02, 0x09, 0x01, 0x00, 0x02, 0x02, 0x04, 0x00, 0x02, 0x05, 0x05, 0x00, 0x03, 0x07, 0x01, 0x01
        /*0010*/ 	.byte	0x02, 0x03, 0x01, 0x00, 0x02, 0x06, 0x01, 0x00, 0x04, 0x0b, 0x08, 0x00, 0x00, 0x00, 0x00, 0x00
        /*0020*/ 	.byte	0x00, 0x00, 0x00, 0x00


//--------------------- .nv.info._ZN7cutlass13device_kernelINS_4gemm6kernel13GemmUniversalIN4cute5tupleIJiiiiEEENS1_10collective13CollectiveMmaINS1_34MainloopSm90TmaGmmaWarpSpecializedILi14ENS5_IJNS4_1CILi1EEESB_SB_EEENS1_35KernelTmaWarpSpecializedCooperativeEEENS5_IJNSA_ILi128EEESF_NSA_ILi32EEEEEENS_6half_tENS5_IJlSB_lEEESI_NS5_IJSB_llEEENS4_8TiledMMAINS4_8MMA_AtomIJNS4_4SM904GMMA26MMA_64x128x16_F32F16F16_SSILNSO_5MajorE0ELSQ_1ELNSO_7ScaleInE1ELSR_1EEEEEENS4_6LayoutINS5_IJNSA_ILi2EEESB_SB_EEENS5_IJSB_NSA_ILi0EEESX_EEEEENS5_IJNS4_10UnderscoreES10_S10_EEEEENS4_13SM90_TMA_LOADENS4_14ComposedLayoutINS4_7SwizzleILi2ELi4ELi3EEENS4_18smem_ptr_flag_bitsILi16EEENSU_INS5_IJNSA_ILi8EEESG_EEENS5_IJSG_SB_EEEEEEEvNS4_8identityES13_NS14_INS15_ILi3ELi4ELi3EEES18_NSU_INS5_IJNSA_ILi64EEES19_EEENS5_IJSB_S1G_EEEEEEEvS1E_EENS_8epilogue10collective6detail29Sm90TmaWarpSpecializedAdapterINS1N_15DefaultEpilogueISI_SJ_SJ_NS1M_6thread17LinearCombinationISI_Li1EffLNS1R_9ScaleType4KindE0ELNS_15FloatRoundStyleE2ESI_EENS1_15EpilogueDefaultEEEEEvvEEEEvNT_6ParamsE --------------------------
	.section	.nv.info._ZN7cutlass13device_kernelINS_4gemm6kernel13GemmUniversalIN4cute5tupleIJiiiiEEENS1_10collective13CollectiveMmaINS1_34MainloopSm90TmaGmmaWarpSpecializedILi14ENS5_IJNS4_1CILi1EEESB_SB_EEENS1_35KernelTmaWarpSpecializedCooperativeEEENS5_IJNSA_ILi128EEESF_NSA_ILi32EEEEEENS_6half_tENS5_IJlSB_lEEESI_NS5_IJSB_llEEENS4_8TiledMMAINS4_8MMA_AtomIJNS4_4SM904GMMA26MMA_64x128x16_F32F16F16_SSILNSO_5MajorE0ELSQ_1ELNSO_7ScaleInE1ELSR_1EEEEEENS4_6LayoutINS5_IJNSA_ILi2EEESB_SB_EEENS5_IJSB_NSA_ILi0EEESX_EEEEENS5_IJNS4_10UnderscoreES10_S10_EEEEENS4_13SM90_TMA_LOADENS4_14ComposedLayoutINS4_7SwizzleILi2ELi4ELi3EEENS4_18smem_ptr_flag_bitsILi16EEENSU_INS5_IJNSA_ILi8EEESG_EEENS5_IJSG_SB_EEEEEEEvNS4_8identityES13_NS14_INS15_ILi3ELi4ELi3EEES18_NSU_INS5_IJNSA_ILi64EEES19_EEENS5_IJSB_S1G_EEEEEEEvS1E_EENS_8epilogue10collective6detail29Sm90TmaWarpSpecializedAdapterINS1N_15DefaultEpilogueISI_SJ_SJ_NS1M_6thread17LinearCombinationISI_Li1EffLNS1R_9ScaleType4KindE0ELNS_15FloatRoundStyleE2ESI_EENS1_15EpilogueDefaultEEEEEvvEEEEvNT_6ParamsE,"",@"SHT_CUDA_INFO"
	.sectionflags	@""
	.align	4


	//----- nvinfo : EIATTR_CUDA_API_VERSION
	.align		4
        /*0000*/ 	.byte	0x04, 0x37
        /*0002*/ 	.short	(.L_21 - .L_20)
.L_20:
        /*0004*/ 	.word	0x00000082


	//----- nvinfo : EIATTR_KPARAM_INFO
	.align		4
.L_21:
        /*0008*/ 	.byte	0x04, 0x17
        /*000a*/ 	.short	(.L_23 - .L_22)
.L_22:
        /*000c*/ 	.word	0x00000000
        /*0010*/ 	.short	0x0000
        /*0012*/ 	.short	0x0070
        /*0014*/ 	.byte	0x00, 0xf0, 0x01, 0x10


	//----- nvinfo : EIATTR_SPARSE_MMA_MASK
	.align		4
.L_23:
        /*0018*/ 	.byte	0x03, 0x50
        /*001a*/ 	.short	0x0000


	//----- nvinfo : EIATTR_MAXREG_COUNT
	.align		4
        /*001c*/ 	.byte	0x03, 0x1b
        /*001e*/ 	.short	0x00a8


	//----- nvinfo : EIATTR_NUM_BARRIERS
	.align		4
        /*0020*/ 	.byte	0x02, 0x4c
        /*0022*/ 	.byte	0x01
	.zero		1


	//----- nvinfo : EIATTR_EXTERNS
	.align		4
        /*0024*/ 	.byte	0x04, 0x0f
        /*0026*/ 	.short	(.L_25 - .L_24)


	//   ....[0]....
	.align		4
.L_24:
        /*0028*/ 	.word	index@(__assertfail)


	//----- nvinfo : EIATTR_MERCURY_ISA_VERSION
	.align		4
.L_25:
        /*002c*/ 	.byte	0x03, 0x5f
        /*002e*/ 	.short	0x0101


	//----- nvinfo : EIATTR_INT_WARP_WIDE_INSTR_OFFSETS
	.align		4
        /*0030*/ 	.byte	0x04, 0x31
        /*0032*/ 	.short	(.L_27 - .L_26)


	//   ....[0]....
.L_26:
        /*0034*/ 	.word	0x00000520


	//   ....[1]....
        /*0038*/ 	.word	0x00000550


	//   ....[2]....
        /*003c*/ 	.word	0x00000630


	//----- nvinfo : EIATTR_COOP_GROUP_MASK_REGIDS
	.align		4
.L_27:
        /*0040*/ 	.byte	0x04, 0x29
        /*0042*/ 	.short	(.L_29 - .L_28)


	//   ....[0]....
.L_28:
        /*0044*/ 	.word	0xffffffff


	//   ....[1]....
        /*0048*/ 	.word	0xffffffff


	//   ....[2]....
        /*004c*/ 	.word	0xffffffff


	//   ....[3]....
        /*0050*/ 	.word	0xffffffff


	//   ....[4]....
        /*0054*/ 	.word	0xffffffff


	//----- nvinfo : EIATTR_COOP_GROUP_INSTR_OFFSETS
	.align		4
.L_29:
        /*0058*/ 	.byte	0x04, 0x28
        /*005a*/ 	.short	(.L_31 - .L_30)


	//   ....[0]....
.L_30:
        /*005c*/ 	.word	0x00000060


	//   ....[1]....
        /*0060*/ 	.word	0x00000070


	//   ....[2]....
        /*0064*/ 	.word	0x00000130


	//   ....[3]....
        /*0068*/ 	.word	0x00000430


	//   ....[4]....
        /*006c*/ 	.word	0x000010e0


	//----- nvinfo : EIATTR_REG_RECONFIG
	.align		4
.L_31:
        /*0070*/ 	.byte	0x01, 0x54
	.zero		2


	//----- nvinfo : EIATTR_SYSCALL_OFFSETS
	.align		4
        /*0074*/ 	.byte	0x04, 0x46
        /*0076*/ 	.short	(.L_33 - .L_32)


	//   ....[0]....
.L_32:
        /*0078*/ 	.word	0x000012a0


	//----- nvinfo : EIATTR_MBARRIER_INSTR_OFFSETS
	.align		4
.L_33:
        /*007c*/ 	.byte	0x04, 0x39
        /*007e*/ 	.short	(.L_35 - .L_34)


	//   ....[0]....
.L_34:
        /*0080*/ 	.word	0x00000250
        /*0084*/ 	.word	0x000000ff
        /*0088*/ 	.word	0x00000000
        /*008c*/ 	.short	0x0100
        /*008e*/ 	.byte	0x08
	.zero		1


	//   ....[1]....
        /*0090*/ 	.word	0x00000260
        /*0094*/ 	.word	0x000000ff
        /*0098*/ 	.word	0x00000070
        /*009c*/ 	.short	0x0100
        /*009e*/ 	.byte	0x08
	.zero		1


	//   ....[2]....
        /*00a0*/ 	.word	0x00000270
        /*00a4*/ 	.word	0x000000ff
        /*00a8*/ 	.word	0x00000008
        /*00ac*/ 	.short	0x0100
        /*00ae*/ 	.byte	0x08
	.zero		1


	//   ....[3]....
        /*00b0*/ 	.word	0x00000280
        /*00b4*/ 	.word	0x000000ff
        /*00b8*/ 	.word	0x00000078
        /*00bc*/ 	.short	0x0100
        /*00be*/ 	.byte	0x08
	.zero		1


	//   ....[4]....
        /*00c0*/ 	.word	0x00000290
        /*00c4*/ 	.word	0x000000ff
        /*00c8*/ 	.word	0x00000010
        /*00cc*/ 	.short	0x0100
        /*00ce*/ 	.byte	0x08
	.zero		1


	//   ....[5]....
        /*00d0*/ 	.word	0x000002a0
        /*00d4*/ 	.word	0x000000ff
        /*00d8*/ 	.word	0x00000080
        /*00dc*/ 	.short	0x0100
        /*00de*/ 	.byte	0x08
	.zero		1


	//   ....[6]....
        /*00e0*/ 	.word	0x000002b0
        /*00e4*/ 	.word	0x000000ff
        /*00e8*/ 	.word	0x00000018
        /*00ec*/ 	.short	0x0100
        /*00ee*/ 	.byte	0x08
	.zero		1


	//   ....[7]....
        /*00f0*/ 	.word	0x000002c0
        /*00f4*/ 	.word	0x000000ff
        /*00f8*/ 	.word	0x00000088
        /*00fc*/ 	.short	0x0100
        /*00fe*/ 	.byte	0x08
	.zero		1


	//   ....[8]....
        /*0100*/ 	.word	0x000002d0
        /*0104*/ 	.word	0x000000ff
        /*0108*/ 	.word	0x00000020
        /*010c*/ 	.short	0x0100
        /*010e*/ 	.byte	0x08
	.zero		1


	//   ....[9]....
        /*0110*/ 	.word	0x000002e0
        /*0114*/ 	.word	0x000000ff
        /*0118*/ 	.word	0x00000090
        /*011c*/ 	.short	0x0100
        /*011e*/ 	.byte	0x08
	.zero		1


	//   ....[10]....
        /*0120*/ 	.word	0x000002f0
        /*0124*/ 	.word	0x000000ff
        /*0128*/ 	.word	0x00000028
        /*012c*/ 	.short	0x0100
        /*012e*/ 	.byte	0x08
	.zero		1


	//   ....[11]....
        /*0130*/ 	.word	0x00000300
        /*0134*/ 	.word	0x000000ff
        /*0138*/ 	.word	0x00000098
        /*013c*/ 	.short	0x0100
        /*013e*/ 	.byte	0x08
	.zero		1


	//   ....[12]....
        /*0140*/ 	.word	0x00000310
        /*0144*/ 	.word	0x000000ff
        /*0148*/ 	.word	0x00000030
        /*014c*/ 	.short	0x0100
        /*014e*/ 	.byte	0x08
	.zero		1


	//   ....[13]....
        /*0150*/ 	.word	0x00000320
        /*0154*/ 	.word	0x000000ff
        /*0158*/ 	.word	0x000000a0
        /*015c*/ 	.short	0x0100
        /*015e*/ 	.byte	0x08
	.zero		1


	//   ....[14]....
        /*0160*/ 	.word	0x00000330
        /*0164*/ 	.word	0x000000ff
        /*0168*/ 	.word	0x00000038
        /*016c*/ 	.short	0x0100
        /*016e*/ 	.byte	0x08
	.zero		1


	//   ....[15]....
        /*0170*/ 	.word	0x00000340
        /*0174*/ 	.word	0x000000ff
        /*0178*/ 	.word	0x000000a8
        /*017c*/ 	.short	0x0100
        /*017e*/ 	.byte	0x08
	.zero		1


	//   ....[16]....
        /*0180*/ 	.word	0x00000350
        /*0184*/ 	.word	0x000000ff
        /*0188*/ 	.word	0x00000040
        /*018c*/ 	.short	0x0100
        /*018e*/ 	.byte	0x08
	.zero		1


	//   ....[17]....
        /*0190*/ 	.word	0x00000360
        /*0194*/ 	.word	0x000000ff
        /*0198*/ 	.word	0x000000b0
        /*019c*/ 	.short	0x0100
        /*019e*/ 	.byte	0x08
	.zero		1


	//   ....[18]....
        /*01a0*/ 	.word	0x00000370
        /*01a4*/ 	.word	0x000000ff
        /*01a8*/ 	.word	0x00000048
        /*01ac*/ 	.short	0x0100
        /*01ae*/ 	.byte	0x08
	.zero		1


	//   ....[19]....
        /*01b0*/ 	.word	0x00000380
        /*01b4*/ 	.word	0x000000ff
        /*01b8*/ 	.word	0x000000b8
        /*01bc*/ 	.short	0x0100
        /*01be*/ 	.byte	0x08
	.zero		1


	//   ....[20]....
        /*01c0*/ 	.word	0x00000390
        /*01c4*/ 	.word	0x000000ff
        /*01c8*/ 	.word	0x00000050
        /*01cc*/ 	.short	0x0100
        /*01ce*/ 	.byte	0x08
	.zero		1


	//   ....[21]....
        /*01d0*/ 	.word	0x000003a0
        /*01d4*/ 	.word	0x000000ff
        /*01d8*/ 	.word	0x000000c0
        /*01dc*/ 	.short	0x0100
        /*01de*/ 	.byte	0x08
	.zero		1


	//   ....[22]....
        /*01e0*/ 	.word	0x000003b0
        /*01e4*/ 	.word	0x000000ff
        /*01e8*/ 	.word	0x00000058
        /*01ec*/ 	.short	0x0100
        /*01ee*/ 	.byte	0x08
	.zero		1


	//   ....[23]....
        /*01f0*/ 	.word	0x000003c0
        /*01f4*/ 	.word	0x000000ff
        /*01f8*/ 	.word	0x000000c8
        /*01fc*/ 	.short	0x0100
        /*01fe*/ 	.byte	0x08
	.zero		1


	//   ....[24]....
        /*0200*/ 	.word	0x000003d0
        /*0204*/ 	.word	0x000000ff
        /*0208*/ 	.word	0x00000060
        /*020c*/ 	.short	0x0100
        /*020e*/ 	.byte	0x08
	.zero		1


	//   ....[25]....
        /*0210*/ 	.word	0x000003e0
        /*0214*/ 	.word	0x000000ff
        /*0218*/ 	.word	0x000000d0
        /*021c*/ 	.short	0x0100
        /*021e*/ 	.byte	0x08
	.zero		1


	//   ....[26]....
        /*0220*/ 	.word	0x000003f0
        /*0224*/ 	.word	0x000000ff
        /*0228*/ 	.word	0x00000068
        /*022c*/ 	.short	0x0100
        /*022e*/ 	.byte	0x08
	.zero		1


	//   ....[27]....
        /*0230*/ 	.word	0x00000400
        /*0234*/ 	.word	0x000000ff
        /*0238*/ 	.word	0x000000d8
        /*023c*/ 	.short	0x0100
        /*023e*/ 	.byte	0x08
	.zero		1


	//   ....[28]....
        /*0240*/ 	.word	0x000006a0
        /*0244*/ 	.word	0x000000ff
        /*0248*/ 	.word	0x000000f0
        /*024c*/ 	.short	0x0100
        /*024e*/ 	.byte	0x06
	.zero		1


	//   ....[29]....
        /*0250*/ 	.word	0x00000700
        /*0254*/ 	.word	0x000000ff
        /*0258*/ 	.word	0x000000f8
        /*025c*/ 	.short	0x0100
        /*025e*/ 	.byte	0x06
	.zero		1


	//   ....[30]....
        /*0260*/ 	.word	0x00001320
        /*0264*/ 	.word	0x00000003
        /*0268*/ 	.word	0x00000000
        /*026c*/ 	.short	0x010a
        /*026e*/ 	.byte	0x3f
	.zero		1


	//   ....[31]....
        /*0270*/ 	.word	0x00001360
        /*0274*/ 	.word	0x00000003
        /*0278*/ 	.word	0x00000000
        /*027c*/ 	.short	0x010a
        /*027e*/ 	.byte	0x3f
	.zero		1


	//   ....[32]....
        /*0280*/ 	.word	0x00001600
        /*0284*/ 	.word	0x000000ff
        /*0288*/ 	.word	0x00000000
        /*028c*/ 	.short	0x010a
        /*028e*/ 	.byte	0x04
	.zero		1


	//   ....[33]....
        /*0290*/ 	.word	0x00001640
        /*0294*/ 	.word	0x000000ff
        /*0298*/ 	.word	0x00000000
        /*029c*/ 	.short	0x010a
        /*029e*/ 	.byte	0x04
	.zero		1


	//   ....[34]....
        /*02a0*/ 	.word	0x000017a0
        /*02a4*/ 	.word	0x000000ff
        /*02a8*/ 	.word	0x00000000
        /*02ac*/ 	.short	0x0101
        /*02ae*/ 	.byte	0x04
	.zero		1


	//   ....[35]....
        /*02b0*/ 	.word	0x000019b0
        /*02b4*/ 	.word	0x000000ff
        /*02b8*/ 	.word	0x00000000
        /*02bc*/ 	.short	0x0101
        /*02be*/ 	.byte	0x06
	.zero		1


	//   ....[36]....
        /*02c0*/ 	.word	0x00006d70
        /*02c4*/ 	.word	0x0000000e
        /*02c8*/ 	.word	0x00000070
        /*02cc*/ 	.short	0x010a
        /*02ce*/ 	.byte	0x3f
	.zero		1


	//   ....[37]....
        /*02d0*/ 	.word	0x00007140
        /*02d4*/ 	.word	0x00000006
        /*02d8*/ 	.word	0x000000f8
        /*02dc*/ 	.short	0x0101
        /*02de*/ 	.byte	0x3f
	.zero		1


	//   ....[38]....
        /*02e0*/ 	.word	0x00007870
        /*02e4*/ 	.word	0x00000007
        /*02e8*/ 	.word	0x00000000
        /*02ec*/ 	.short	0x010a
        /*02ee*/ 	.byte	0x3f
	.zero		1


	//   ....[39]....
        /*02f0*/ 	.word	0x000078f0
        /*02f4*/ 	.word	0x00000009
        /*02f8*/ 	.word	0x00000000
        /*02fc*/ 	.short	0x010a
        /*02fe*/ 	.byte	0x3f
	.zero		1


	//   ....[40]....
        /*0300*/ 	.word	0x00007980
        /*0304*/ 	.word	0x00000006
        /*0308*/ 	.word	0x00000000
        /*030c*/ 	.short	0x010a
        /*030e*/ 	.byte	0x3f
	.zero		1


	//   ....[41]....
        /*0310*/ 	.word	0x00007a10
        /*0314*/ 	.word	0x00000009
        /*0318*/ 	.word	0x00000000
        /*031c*/ 	.short	0x010a
        /*031e*/ 	.byte	0x3f
	.zero		1


	//   ....[42]....
        /*0320*/ 	.word	0x00007aa0
        /*0324*/ 	.word	0x00000006
        /*0328*/ 	.word	0x00000000
        /*032c*/ 	.short	0x010a
        /*032e*/ 	.byte	0x3f
	.zero		1


	//   ....[43]....
        /*0330*/ 	.word	0x00007b30
        /*0334*/ 	.word	0x00000009
        /*0338*/ 	.word	0x00000000
        /*033c*/ 	.short	0x010a
        /*033e*/ 	.byte	0x3f
	.zero		1


	//   ....[44]....
        /*0340*/ 	.word	0x00007bc0
        /*0344*/ 	.word	0x00000006
        /*0348*/ 	.word	0x00000000
        /*034c*/ 	.short	0x010a
        /*034e*/ 	.byte	0x3f
	.zero		1


	//   ....[45]....
        /*0350*/ 	.word	0x00007c50
        /*0354*/ 	.word	0x00000009
        /*0358*/ 	.word	0x00000000
        /*035c*/ 	.short	0x010a
        /*035e*/ 	.byte	0x3f
	.zero		1


	//   ....[46]....
        /*0360*/ 	.word	0x00007ce0
        /*0364*/ 	.word	0x00000006
        /*0368*/ 	.word	0x00000000
        /*036c*/ 	.short	0x010a
        /*036e*/ 	.byte	0x3f
	.zero		1


	//   ....[47]....
        /*0370*/ 	.word	0x00007d70
        /*0374*/ 	.word	0x00000009
        /*0378*/ 	.word	0x00000000
        /*037c*/ 	.short	0x010a
        /*037e*/ 	.byte	0x3f
	.zero		1


	//   ....[48]....
        /*0380*/ 	.word	0x00007e00
        /*0384*/ 	.word	0x00000006
        /*0388*/ 	.word	0x00000000
        /*038c*/ 	.short	0x010a
        /*038e*/ 	.byte	0x3f
	.zero		1


	//   ....[49]....
        /*0390*/ 	.word	0x00007e90
        /*0394*/ 	.word	0x00000009
        /*0398*/ 	.word	0x00000000
        /*039c*/ 	.short	0x010a
        /*039e*/ 	.byte	0x3f
	.zero		1


	//   ....[50]....
        /*03a0*/ 	.word	0x00007f20
        /*03a4*/ 	.word	0x00000006
        /*03a8*/ 	.word	0x00000000
        /*03ac*/ 	.short	0x010a
        /*03ae*/ 	.byte	0x3f
	.zero		1


	//   ....[51]....
        /*03b0*/ 	.word	0x00007fb0
        /*03b4*/ 	.word	0x00000003
        /*03b8*/ 	.word	0x00000000
        /*03bc*/ 	.short	0x010a
        /*03be*/ 	.byte	0x3f
	.zero		1


	//   ....[52]....
        /*03c0*/ 	.word	0x00008010
        /*03c4*/ 	.word	0x00000003
        /*03c8*/ 	.word	0x00000000
        /*03cc*/ 	.short	0x010a
        /*03ce*/ 	.byte	0x3f
	.zero		1


	//   ....[53]....
        /*03d0*/ 	.word	0x00008070
        /*03d4*/ 	.word	0x00000004
        /*03d8*/ 	.word	0x00000000
        /*03dc*/ 	.short	0x010a
        /*03de*/ 	.byte	0x3f
	.zero		1


	//   ....[54]....
        /*03e0*/ 	.word	0x00008140
        /*03e4*/ 	.word	0x0000000e
        /*03e8*/ 	.word	0x00000070
        /*03ec*/ 	.short	0x010a
        /*03ee*/ 	.byte	0x3f
	.zero		1


	//   ....[55]....
        /*03f0*/ 	.word	0x00008210
        /*03f4*/ 	.word	0x00000007
        /*03f8*/ 	.word	0x00000000
        /*03fc*/ 	.short	0x010a
        /*03fe*/ 	.byte	0x3f
	.zero		1


	//   ....[56]....
        /*0400*/ 	.word	0x00008260
        /*0404*/ 	.word	0x00000009
        /*0408*/ 	.word	0x00000000
        /*040c*/ 	.short	0x010a
        /*040e*/ 	.byte	0x3f
	.zero		1


	//   ....[57]....
        /*0410*/ 	.word	0x000082b0
        /*0414*/ 	.word	0x00000006
        /*0418*/ 	.word	0x00000000
        /*041c*/ 	.short	0x010a
        /*041e*/ 	.byte	0x3f
	.zero		1


	//   ....[58]....
        /*0420*/ 	.word	0x00008300
        /*0424*/ 	.word	0x00000009
        /*0428*/ 	.word	0x00000000
        /*042c*/ 	.short	0x010a
        /*042e*/ 	.byte	0x3f
	.zero		1


	//   ....[59]....
        /*0430*/ 	.word	0x00008350
        /*0434*/ 	.word	0x00000006
        /*0438*/ 	.word	0x00000000
        /*043c*/ 	.short	0x010a
        /*043e*/ 	.byte	0x3f
	.zero		1


	//   ....[60]....
        /*0440*/ 	.word	0x000083a0
        /*0444*/ 	.word	0x00000009
        /*0448*/ 	.word	0x00000000
        /*044c*/ 	.short	0x010a
        /*044e*/ 	.byte	0x3f
	.zero		1


	//   ....[61]....
        /*0450*/ 	.word	0x000083f0
        /*0454*/ 	.word	0x00000006
        /*0458*/ 	.word	0x00000000
        /*045c*/ 	.short	0x010a
        /*045e*/ 	.byte	0x3f
	.zero		1


	//   ....[62]....
        /*0460*/ 	.word	0x00008440
        /*0464*/ 	.word	0x00000009
        /*0468*/ 	.word	0x00000000
        /*046c*/ 	.short	0x010a
        /*046e*/ 	.byte	0x3f
	.zero		1


	//   ....[63]....
        /*0470*/ 	.word	0x00008490
        /*0474*/ 	.word	0x00000006
        /*0478*/ 	.word	0x00000000
        /*047c*/ 	.short	0x010a
        /*047e*/ 	.byte	0x3f
	.zero		1


	//   ....[64]....
        /*0480*/ 	.word	0x000084e0
        /*0484*/ 	.word	0x00000009
        /*0488*/ 	.word	0x00000000
        /*048c*/ 	.short	0x010a
        /*048e*/ 	.byte	0x3f
	.zero		1


	//   ....[65]....
        /*0490*/ 	.word	0x00008530
        /*0494*/ 	.word	0x00000006
        /*0498*/ 	.word	0x00000000
        /*049c*/ 	.short	0x010a
        /*049e*/ 	.byte	0x3f
	.zero		1


	//   ....[66]....
        /*04a0*/ 	.word	0x00008580
        /*04a4*/ 	.word	0x00000009
        /*04a8*/ 	.word	0x00000000
        /*04ac*/ 	.short	0x010a
        /*04ae*/ 	.byte	0x3f
	.zero		1


	//   ....[67]....
        /*04b0*/ 	.word	0x000085d0
        /*04b4*/ 	.word	0x00000006
        /*04b8*/ 	.word	0x00000000
        /*04bc*/ 	.short	0x010a
        /*04be*/ 	.byte	0x3f
	.zero		1


	//----- nvinfo : EIATTR_NUM_MBARRIERS
	.align		4
.L_35:
        /*04c0*/ 	.byte	0x03, 0x38
        /*04c2*/ 	.short	0x001e


	//----- nvinfo : EIATTR_EXIT_INSTR_OFFSETS
	.align		4
        /*04c4*/ 	.byte	0x04, 0x1c
        /*04c6*/ 	.short	(.L_37 - .L_36)


	//   ....[0]....
.L_36:
        /*04c8*/ 	.word	0x00000750


	//   ....[1]....
        /*04cc*/ 	.word	0x00001010


	//   ....[2]....
        /*04d0*/ 	.word	0x000063c0


	//   ....[3]....
        /*04d4*/ 	.word	0x000069f0


	//   ....[4]....
        /*04d8*/ 	.word	0x00008000


	//----- nvinfo : EIATTR_MAX_THREADS
	.align		4
.L_37:
        /*04dc*/ 	.byte	0x04, 0x05
        /*04de*/ 	.short	(.L_39 - .L_38)
.L_38:
        /*04e0*/ 	.word	0x00000180
        /*04e4*/ 	.word	0x00000001
        /*04e8*/ 	.word	0x00000001


	//----- nvinfo : EIATTR_CRS_STACK_SIZE
	.align		4
.L_39:
        /*04ec*/ 	.byte	0x04, 0x1e
        /*04ee*/ 	.short	(.L_41 - .L_40)
.L_40:
        /*04f0*/ 	.word	0x00000000


	//----- nvinfo : EIATTR_CBANK_PARAM_SIZE
	.align		4
.L_41:
        /*04f4*/ 	.byte	0x03, 0x19
        /*04f6*/ 	.short	0x0470


	//----- nvinfo : EIATTR_PARAM_CBANK
	.align		4
        /*04f8*/ 	.byte	0x04, 0x0a
        /*04fa*/ 	.short	(.L_43 - .L_42)
	.align		4
.L_42:
        /*04fc*/ 	.word	index@(.nv.constant0._ZN7cutlass13device_kernelINS_4gemm6kernel13GemmUniversalIN4cute5tupleIJiiiiEEENS1_10collective13CollectiveMmaINS1_34MainloopSm90TmaGmmaWarpSpecializedILi14ENS5_IJNS4_1CILi1EEESB_SB_EEENS1_35KernelTmaWarpSpecializedCooperativeEEENS5_IJNSA_ILi128EEESF_NSA_ILi32EEEEEENS_6half_tENS5_IJlSB_lEEESI_NS5_IJSB_llEEENS4_8TiledMMAINS4_8MMA_AtomIJNS4_4SM904GMMA26MMA_64x128x16_F32F16F16_SSILNSO_5MajorE0ELSQ_1ELNSO_7ScaleInE1ELSR_1EEEEEENS4_6LayoutINS5_IJNSA_ILi2EEESB_SB_EEENS5_IJSB_NSA_ILi0EEESX_EEEEENS5_IJNS4_10UnderscoreES10_S10_EEEEENS4_13SM90_TMA_LOADENS4_14ComposedLayoutINS4_7SwizzleILi2ELi4ELi3EEENS4_18smem_ptr_flag_bitsILi16EEENSU_INS5_IJNSA_ILi8EEESG_EEENS5_IJSG_SB_EEEEEEEvNS4_8identityES13_NS14_INS15_ILi3ELi4ELi3EEES18_NSU_INS5_IJNSA_ILi64EEES19_EEENS5_IJSB_S1G_EEEEEEEvS1E_EENS_8epilogue10collective6detail29Sm90TmaWarpSpecializedAdapterINS1N_15DefaultEpilogueISI_SJ_SJ_NS1M_6thread17LinearCombinationISI_Li1EffLNS1R_9ScaleType4KindE0ELNS_15FloatRoundStyleE2ESI_EENS1_15EpilogueDefaultEEEEEvvEEEEvNT_6ParamsE)
        /*0500*/ 	.short	0x0210
        /*0502*/ 	.short	0x0470


	//----- nvinfo : EIATTR_SW_WAR
	.align		4
.L_43:
        /*0504*/ 	.byte	0x04, 0x36
        /*0506*/ 	.short	(.L_45 - .L_44)
.L_44:
        /*0508*/ 	.word	0x00000008
.L_45:


//--------------------- .nv.callgraph             --------------------------
	.section	.nv.callgraph,"",@"SHT_CUDA_CALLGRAPH"
	.align	4
	.sectionentsize	8
	.align		4
        /*0000*/ 	.word	0x00000000
	.align		4
        /*0004*/ 	.word	0xffffffff
	.align		4
        /*0008*/ 	.word	index@(_ZN7cutlass13device_kernelINS_4gemm6kernel13GemmUniversalIN4cute5tupleIJiiiiEEENS1_10collective13CollectiveMmaINS1_34MainloopSm90TmaGmmaWarpSpecializedILi14ENS5_IJNS4_1CILi1EEESB_SB_EEENS1_35KernelTmaWarpSpecializedCooperativeEEENS5_IJNSA_ILi128EEESF_NSA_ILi32EEEEEENS_6half_tENS5_IJlSB_lEEESI_NS5_IJSB_llEEENS4_8TiledMMAINS4_8MMA_AtomIJNS4_4SM904GMMA26MMA_64x128x16_F32F16F16_SSILNSO_5MajorE0ELSQ_1ELNSO_7ScaleInE1ELSR_1EEEEEENS4_6LayoutINS5_IJNSA_ILi2EEESB_SB_EEENS5_IJSB_NSA_ILi0EEESX_EEEEENS5_IJNS4_10UnderscoreES10_S10_EEEEENS4_13SM90_TMA_LOADENS4_14ComposedLayoutINS4_7SwizzleILi2ELi4ELi3EEENS4_18smem_ptr_flag_bitsILi16EEENSU_INS5_IJNSA_ILi8EEESG_EEENS5_IJSG_SB_EEEEEEEvNS4_8identityES13_NS14_INS15_ILi3ELi4ELi3EEES18_NSU_INS5_IJNSA_ILi64EEES19_EEENS5_IJSB_S1G_EEEEEEEvS1E_EENS_8epilogue10collective6detail29Sm90TmaWarpSpecializedAdapterINS1N_15DefaultEpilogueISI_SJ_SJ_NS1M_6thread17LinearCombinationISI_Li1EffLNS1R_9ScaleType4KindE0ELNS_15FloatRoundStyleE2ESI_EENS1_15EpilogueDefaultEEEEEvvEEEEvNT_6ParamsE)
	.align		4
        /*000c*/ 	.word	index@(__assertfail)
	.align		4
        /*0010*/ 	.word	0x00000000
	.align		4
        /*0014*/ 	.word	0xfffffffe
	.align		4
        /*0018*/ 	.word	0x00000000
	.align		4
        /*001c*/ 	.word	0xfffffffd
	.align		4
        /*0020*/ 	.word	0x00000000
	.align		4
        /*0024*/ 	.word	0xfffffffc


//--------------------- .nv.constant4             --------------------------
	.section	.nv.constant4,"a",@progbits
	.align	8
	.align		8
.nv.constant4:
        /*0000*/ 	.dword	__assertfail
	.align		8
        /*0008*/ 	.dword	__unnamed_1
	.align		8
        /*0010*/ 	.dword	_ZN40_INTERNAL_6df4e3e6_4_k_cu_d646478c_216904cuda3std3__45__cpo5beginE
	.align		8
        /*0018*/ 	.dword	_ZN40_INTERNAL_6df4e3e6_4_k_cu_d646478c_216904cuda3std3__45__cpo3endE
	.align		8
        /*0020*/ 	.dword	_ZN40_INTERNAL_6df4e3e6_4_k_cu_d646478c_216904cuda3std3__45__cpo6cbeginE
	.align		8
        /*0028*/ 	.dword	_ZN40_INTERNAL_6df4e3e6_4_k_cu_d646478c_216904cuda3std3__45__cpo4cendE
	.align		8
        /*0030*/ 	.dword	_ZN40_INTERNAL_6df4e3e6_4_k_cu_d646478c_216904cuda3std3__442_GLOBAL__N__6df4e3e6_4_k_cu_d646478c_216906ignoreE
	.align		8
        /*0038*/ 	.dword	_ZN40_INTERNAL_6df4e3e6_4_k_cu_d646478c_216904cuda3std3__419piecewise_constructE
	.align		8
        /*0040*/ 	.dword	_ZN40_INTERNAL_6df4e3e6_4_k_cu_d646478c_216904cuda3std3__48in_placeE
	.align		8
        /*0048*/ 	.dword	_ZN40_INTERNAL_6df4e3e6_4_k_cu_d646478c_216904cuda3std6ranges3__45__cpo4swapE
	.align		8
        /*0050*/ 	.dword	_ZN40_INTERNAL_6df4e3e6_4_k_cu_d646478c_216904cuda3std6ranges3__45__cpo9iter_moveE
	.align		8
        /*0058*/ 	.dword	_ZN40_INTERNAL_6df4e3e6_4_k_cu_d646478c_216904cute7productE
	.align		8
        /*0060*/ 	.dword	_ZN40_INTERNAL_6df4e3e6_4_k_cu_d646478c_216904cute1_E
	.align		8
        /*0068*/ 	.dword	$str$22
	.align		8
        /*0070*/ 	.dword	$str$23


//--------------------- .text._ZN7cutlass13device_kernelINS_4gemm6kernel13GemmUniversalIN4cute5tupleIJiiiiEEENS1_10collective13CollectiveMmaINS1_34MainloopSm90TmaGmmaWarpSpecializedILi14ENS5_IJNS4_1CILi1EEESB_SB_EEENS1_35KernelTmaWarpSpecializedCooperativeEEENS5_IJNSA_ILi128EEESF_NSA_ILi32EEEEEENS_6half_tENS5_IJlSB_lEEESI_NS5_IJSB_llEEENS4_8TiledMMAINS4_8MMA_AtomIJNS4_4SM904GMMA26MMA_64x128x16_F32F16F16_SSILNSO_5MajorE0ELSQ_1ELNSO_7ScaleInE1ELSR_1EEEEEENS4_6LayoutINS5_IJNSA_ILi2EEESB_SB_EEENS5_IJSB_NSA_ILi0EEESX_EEEEENS5_IJNS4_10UnderscoreES10_S10_EEEEENS4_13SM90_TMA_LOADENS4_14ComposedLayoutINS4_7SwizzleILi2ELi4ELi3EEENS4_18smem_ptr_flag_bitsILi16EEENSU_INS5_IJNSA_ILi8EEESG_EEENS5_IJSG_SB_EEEEEEEvNS4_8identityES13_NS14_INS15_ILi3ELi4ELi3EEES18_NSU_INS5_IJNSA_ILi64EEES19_EEENS5_IJSB_S1G_EEEEEEEvS1E_EENS_8epilogue10collective6detail29Sm90TmaWarpSpecializedAdapterINS1N_15DefaultEpilogueISI_SJ_SJ_NS1M_6thread17LinearCombinationISI_Li1EffLNS1R_9ScaleType4KindE0ELNS_15FloatRoundStyleE2ESI_EENS1_15EpilogueDefaultEEEEEvvEEEEvNT_6ParamsE --------------------------
	.section	.text._ZN7cutlass13device_kernelINS_4gemm6kernel13GemmUniversalIN4cute5tupleIJiiiiEEENS1_10collective13CollectiveMmaINS1_34MainloopSm90TmaGmmaWarpSpecializedILi14ENS5_IJNS4_1CILi1EEESB_SB_EEENS1_35KernelTmaWarpSpecializedCooperativeEEENS5_IJNSA_ILi128EEESF_NSA_ILi32EEEEEENS_6half_tENS5_IJlSB_lEEESI_NS5_IJSB_llEEENS4_8TiledMMAINS4_8MMA_AtomIJNS4_4SM904GMMA26MMA_64x128x16_F32F16F16_SSILNSO_5MajorE0ELSQ_1ELNSO_7ScaleInE1ELSR_1EEEEEENS4_6LayoutINS5_IJNSA_ILi2EEESB_SB_EEENS5_IJSB_NSA_ILi0EEESX_EEEEENS5_IJNS4_10UnderscoreES10_S10_EEEEENS4_13SM90_TMA_LOADENS4_14ComposedLayoutINS4_7SwizzleILi2ELi4ELi3EEENS4_18smem_ptr_flag_bitsILi16EEENSU_INS5_IJNSA_ILi8EEESG_EEENS5_IJSG_SB_EEEEEEEvNS4_8identityES13_NS14_INS15_ILi3ELi4ELi3EEES18_NSU_INS5_IJNSA_ILi64EEES19_EEENS5_IJSB_S1G_EEEEEEEvS1E_EENS_8epilogue10collective6detail29Sm90TmaWarpSpecializedAdapterINS1N_15DefaultEpilogueISI_SJ_SJ_NS1M_6thread17LinearCombinationISI_Li1EffLNS1R_9ScaleType4KindE0ELNS_15FloatRoundStyleE2ESI_EENS1_15EpilogueDefaultEEEEEvvEEEEvNT_6ParamsE,"ax",@progbits
	.align	128
.text._ZN7cutlass13device_kernelINS_4gemm6kernel13GemmUniversalIN4cute5tupleIJiiiiEEENS1_10collective13CollectiveMmaINS1_34MainloopSm90TmaGmmaWarpSpecializedILi14ENS5_IJNS4_1CILi1EEESB_SB_EEENS1_35KernelTmaWarpSpecializedCooperativeEEENS5_IJNSA_ILi128EEESF_NSA_ILi32EEEEEENS_6half_tENS5_IJlSB_lEEESI_NS5_IJSB_llEEENS4_8TiledMMAINS4_8MMA_AtomIJNS4_4SM904GMMA26MMA_64x128x16_F32F16F16_SSILNSO_5MajorE0ELSQ_1ELNSO_7ScaleInE1ELSR_1EEEEEENS4_6LayoutINS5_IJNSA_ILi2EEESB_SB_EEENS5_IJSB_NSA_ILi0EEESX_EEEEENS5_IJNS4_10UnderscoreES10_S10_EEEEENS4_13SM90_TMA_LOADENS4_14ComposedLayoutINS4_7SwizzleILi2ELi4ELi3EEENS4_18smem_ptr_flag_bitsILi16EEENSU_INS5_IJNSA_ILi8EEESG_EEENS5_IJSG_SB_EEEEEEEvNS4_8identityES13_NS14_INS15_ILi3ELi4ELi3EEES18_NSU_INS5_IJNSA_ILi64EEES19_EEENS5_IJSB_S1G_EEEEEEEvS1E_EENS_8epilogue10collective6detail29Sm90TmaWarpSpecializedAdapterINS1N_15DefaultEpilogueISI_SJ_SJ_NS1M_6thread17LinearCombinationISI_Li1EffLNS1R_9ScaleType4KindE0ELNS_15FloatRoundStyleE2ESI_EENS1_15EpilogueDefaultEEEEEvvEEEEvNT_6ParamsE:
        .type           _ZN7cutlass13device_kernelINS_4gemm6kernel13GemmUniversalIN4cute5tupleIJiiiiEEENS1_10collective13CollectiveMmaINS1_34MainloopSm90TmaGmmaWarpSpecializedILi14ENS5_IJNS4_1CILi1EEESB_SB_EEENS1_35KernelTmaWarpSpecializedCooperativeEEENS5_IJNSA_ILi128EEESF_NSA_ILi32EEEEEENS_6half_tENS5_IJlSB_lEEESI_NS5_IJSB_llEEENS4_8TiledMMAINS4_8MMA_AtomIJNS4_4SM904GMMA26MMA_64x128x16_F32F16F16_SSILNSO_5MajorE0ELSQ_1ELNSO_7ScaleInE1ELSR_1EEEEEENS4_6LayoutINS5_IJNSA_ILi2EEESB_SB_EEENS5_IJSB_NSA_ILi0EEESX_EEEEENS5_IJNS4_10UnderscoreES10_S10_EEEEENS4_13SM90_TMA_LOADENS4_14ComposedLayoutINS4_7SwizzleILi2ELi4ELi3EEENS4_18smem_ptr_flag_bitsILi16EEENSU_INS5_IJNSA_ILi8EEESG_EEENS5_IJSG_SB_EEEEEEEvNS4_8identityES13_NS14_INS15_ILi3ELi4ELi3EEES18_NSU_INS5_IJNSA_ILi64EEES19_EEENS5_IJSB_S1G_EEEEEEEvS1E_EENS_8epilogue10collective6detail29Sm90TmaWarpSpecializedAdapterINS1N_15DefaultEpilogueISI_SJ_SJ_NS1M_6thread17LinearCombinationISI_Li1EffLNS1R_9ScaleType4KindE0ELNS_15FloatRoundStyleE2ESI_EENS1_15EpilogueDefaultEEEEEvvEEEEvNT_6ParamsE,@function
        .size           _ZN7cutlass13device_kernelINS_4gemm6kernel13GemmUniversalIN4cute5tupleIJiiiiEEENS1_10collective13CollectiveMmaINS1_34MainloopSm90TmaGmmaWarpSpecializedILi14ENS5_IJNS4_1CILi1EEESB_SB_EEENS1_35KernelTmaWarpSpecializedCooperativeEEENS5_IJNSA_ILi128EEESF_NSA_ILi32EEEEEENS_6half_tENS5_IJlSB_lEEESI_NS5_IJSB_llEEENS4_8TiledMMAINS4_8MMA_AtomIJNS4_4SM904GMMA26MMA_64x128x16_F32F16F16_SSILNSO_5MajorE0ELSQ_1ELNSO_7ScaleInE1ELSR_1EEEEEENS4_6LayoutINS5_IJNSA_ILi2EEESB_SB_EEENS5_IJSB_NSA_ILi0EEESX_EEEEENS5_IJNS4_10UnderscoreES10_S10_EEEEENS4_13SM90_TMA_LOADENS4_14ComposedLayoutINS4_7SwizzleILi2ELi4ELi3EEENS4_18smem_ptr_flag_bitsILi16EEENSU_INS5_IJNSA_ILi8EEESG_EEENS5_IJSG_SB_EEEEEEEvNS4_8identityES13_NS14_INS15_ILi3ELi4ELi3EEES18_NSU_INS5_IJNSA_ILi64EEES19_EEENS5_IJSB_S1G_EEEEEEEvS1E_EENS_8epilogue10collective6detail29Sm90TmaWarpSpecializedAdapterINS1N_15DefaultEpilogueISI_SJ_SJ_NS1M_6thread17LinearCombinationISI_Li1EffLNS1R_9ScaleType4KindE0ELNS_15FloatRoundStyleE2ESI_EENS1_15EpilogueDefaultEEEEEvvEEEEvNT_6ParamsE,(.L_x_215 - _ZN7cutlass13device_kernelINS_4gemm6kernel13GemmUniversalIN4cute5tupleIJiiiiEEENS1_10collective13CollectiveMmaINS1_34MainloopSm90TmaGmmaWarpSpecializedILi14ENS5_IJNS4_1CILi1EEESB_SB_EEENS1_35KernelTmaWarpSpecializedCooperativeEEENS5_IJNSA_ILi128EEESF_NSA_ILi32EEEEEENS_6half_tENS5_IJlSB_lEEESI_NS5_IJSB_llEEENS4_8TiledMMAINS4_8MMA_AtomIJNS4_4SM904GMMA26MMA_64x128x16_F32F16F16_SSILNSO_5MajorE0ELSQ_1ELNSO_7ScaleInE1ELSR_1EEEEEENS4_6LayoutINS5_IJNSA_ILi2EEESB_SB_EEENS5_IJSB_NSA_ILi0EEESX_EEEEENS5_IJNS4_10UnderscoreES10_S10_EEEEENS4_13SM90_TMA_LOADENS4_14ComposedLayoutINS4_7SwizzleILi2ELi4ELi3EEENS4_18smem_ptr_flag_bitsILi16EEENSU_INS5_IJNSA_ILi8EEESG_EEENS5_IJSG_SB_EEEEEEEvNS4_8identityES13_NS14_INS15_ILi3ELi4ELi3EEES18_NSU_INS5_IJNSA_ILi64EEES19_EEENS5_IJSB_S1G_EEEEEEEvS1E_EENS_8epilogue10collective6detail29Sm90TmaWarpSpecializedAdapterINS1N_15DefaultEpilogueISI_SJ_SJ_NS1M_6thread17LinearCombinationISI_Li1EffLNS1R_9ScaleType4KindE0ELNS_15FloatRoundStyleE2ESI_EENS1_15EpilogueDefaultEEEEEvvEEEEvNT_6ParamsE)
        .other          _ZN7cutlass13device_kernelINS_4gemm6kernel13GemmUniversalIN4cute5tupleIJiiiiEEENS1_10collective13CollectiveMmaINS1_34MainloopSm90TmaGmmaWarpSpecializedILi14ENS5_IJNS4_1CILi1EEESB_SB_EEENS1_35KernelTmaWarpSpecializedCooperativeEEENS5_IJNSA_ILi128EEESF_NSA_ILi32EEEEEENS_6half_tENS5_IJlSB_lEEESI_NS5_IJSB_llEEENS4_8TiledMMAINS4_8MMA_AtomIJNS4_4SM904GMMA26MMA_64x128x16_F32F16F16_SSILNSO_5MajorE0ELSQ_1ELNSO_7ScaleInE1ELSR_1EEEEEENS4_6LayoutINS5_IJNSA_ILi2EEESB_SB_EEENS5_IJSB_NSA_ILi0EEESX_EEEEENS5_IJNS4_10UnderscoreES10_S10_EEEEENS4_13SM90_TMA_LOADENS4_14ComposedLayoutINS4_7SwizzleILi2ELi4ELi3EEENS4_18smem_ptr_flag_bitsILi16EEENSU_INS5_IJNSA_ILi8EEESG_EEENS5_IJSG_SB_EEEEEEEvNS4_8identityES13_NS14_INS15_ILi3ELi4ELi3EEES18_NSU_INS5_IJNSA_ILi64EEES19_EEENS5_IJSB_S1G_EEEEEEEvS1E_EENS_8epilogue10collective6detail29Sm90TmaWarpSpecializedAdapterINS1N_15DefaultEpilogueISI_SJ_SJ_NS1M_6thread17LinearCombinationISI_Li1EffLNS1R_9ScaleType4KindE0ELNS_15FloatRoundStyleE2ESI_EENS1_15EpilogueDefaultEEEEEvvEEEEvNT_6ParamsE,@"STO_CUDA_ENTRY STV_DEFAULT"
_ZN7cutlass13device_kernelINS_4gemm6kernel13GemmUniversalIN4cute5tupleIJiiiiEEENS1_10collective13CollectiveMmaINS1_34MainloopSm90TmaGmmaWarpSpecializedILi14ENS5_IJNS4_1CILi1EEESB_SB_EEENS1_35KernelTmaWarpSpecializedCooperativeEEENS5_IJNSA_ILi128EEESF_NSA_ILi32EEEEEENS_6half_tENS5_IJlSB_lEEESI_NS5_IJSB_llEEENS4_8TiledMMAINS4_8MMA_AtomIJNS4_4SM904GMMA26MMA_64x128x16_F32F16F16_SSILNSO_5MajorE0ELSQ_1ELNSO_7ScaleInE1ELSR_1EEEEEENS4_6LayoutINS5_IJNSA_ILi2EEESB_SB_EEENS5_IJSB_NSA_ILi0EEESX_EEEEENS5_IJNS4_10UnderscoreES10_S10_EEEEENS4_13SM90_TMA_LOADENS4_14ComposedLayoutINS4_7SwizzleILi2ELi4ELi3EEENS4_18smem_ptr_flag_bitsILi16EEENSU_INS5_IJNSA_ILi8EEESG_EEENS5_IJSG_SB_EEEEEEEvNS4_8identityES13_NS14_INS15_ILi3ELi4ELi3EEES18_NSU_INS5_IJNSA_ILi64EEES19_EEENS5_IJSB_S1G_EEEEEEEvS1E_EENS_8epilogue10collective6detail29Sm90TmaWarpSpecializedAdapterINS1N_15DefaultEpilogueISI_SJ_SJ_NS1M_6thread17LinearCombinationISI_Li1EffLNS1R_9ScaleType4KindE0ELNS_15FloatRoundStyleE2ESI_EENS1_15EpilogueDefaultEEEEEvvEEEEvNT_6ParamsE:
[----:B------:R-:W0:Y:S01]  /*0000*/  LDC R1, c[0x0][0x28] ;  /* 0x00000a00ff017b82 */ /* 0x000e220000000800 */
[----:B------:R-:W1:Y:S01]  /*0010*/  S2R R18, SR_TID.X ;  /* 0x0000000000127919 */ /* 0x000e620000002100 */
[----:B------:R-:W-:Y:S01]  /*0020*/  ELECT P0, URZ, PT ;  /* 0x00000000003f782f */ /* 0x000fe20003800000 */
[----:B------:R-:W-:Y:S01]  /*0030*/  BSSY B0, `(.L_x_0) ;  /* 0x000000f000007945 */ /* 0x000fe20003800000 */
[--C-:B-1----:R-:W-:Y:S02]  /*0040*/  SHF.R.U32.HI R0, RZ, 0x5, R18.reuse ;  /* 0x00000005ff007819 */ /* 0x102fe40000011612 */
[----:B------:R-:W-:-:S03]  /*0050*/  SHF.R.U32.HI R22, RZ, 0x7, R18 ;  /* 0x00000007ff167819 */ /* 0x000fc60000011612 */
[----:B------:R-:W1:Y:S04]  /*0060*/  SHFL.IDX PT, R5, R0, RZ, 0x1f ;  /* 0x00001fff00057589 */ /* 0x000e6800000e0000 */
[----:B------:R2:W3:Y:S01]  /*0070*/  SHFL.IDX PT, R8, R22, RZ, 0x1f ;  /* 0x00001fff16087589 */ /* 0x0004e200000e0000 */
[----:B-1----:R-:W-:-:S13]  /*0080*/  ISETP.NE.OR P0, PT, R5, RZ, !P0 ;  /* 0x000000ff0500720c */ /* 0x002fda0004705670 */
[----:B0-23--:R-:W-:Y:S05]  /*0090*/  @P0 BRA `(.L_x_1) ;  /* 0x0000000000200947 */ /* 0x00dfea0003800000 */
[----:B------:R-:W-:Y:S02]  /*00a0*/  ULDC.64 UR4, c[0x0][0x198] ;  /* 0x0000660000047ab9 */ /* 0x000fe40000000a00 */
[----:B------:R-:W-:Y:S02]  /*00b0*/  UIADD3 UR6, UP0, UR4, 0xf0, URZ ;  /* 0x000000f004067890 */ /* 0x000fe4000ff1e03f */
[----:B------:R-:W-:Y:S02]  /*00c0*/  UIADD3 UR4, UP1, UR4, 0x1f0, URZ ;  /* 0x000001f004047890 */ /* 0x000fe4000ff3e03f */
[----:B------:R-:W-:Y:S02]  /*00d0*/  UIADD3.X UR7, URZ, UR5, URZ, UP0, !UPT ;  /* 0x000000053f077290 */ /* 0x000fe400087fe43f */
[----:B------:R-:W-:-:S07]  /*00e0*/  UIADD3.X UR5, URZ, UR5, URZ, UP1, !UPT ;  /* 0x000000053f057290 */ /* 0x000fce0008ffe43f */
[----:B------:R0:W-:Y:S02]  /*00f0*/  UTMACCTL.PF [UR6] ;  /* 0x00000000060079b9 */ /* 0x0001e40008040000 */
[----:B------:R0:W-:Y:S02]  /*0100*/  UTMACCTL.PF [UR4] ;  /* 0x00000000040079b9 */ /* 0x0001e40008040000 */
[----:B0-----:R-:W-:Y:S01]  /*0110*/  NOP ;  /* 0x0000000000007918 */ /* 0x001fe20000000000 */
.L_x_1:
[----:B------:R-:W-:Y:S05]  /*0120*/  BSYNC B0 ;  /* 0x0000000000007941 */ /* 0x000fea0003800000 */
.L_x_0:
[----:B------:R-:W0:Y:S02]  /*0130*/  SHFL.IDX PT, R2, R0, RZ, 0x1f ;  /* 0x00001fff00027589 */ /* 0x000e2400000e0000 */
[----:B0-----:R-:W-:-:S13]  /*0140*/  ISETP.NE.AND P0, PT, R2, RZ, PT ;  /* 0x000000ff0200720c */ /* 0x001fda0003f05270 */
[----:B------:R-:W-:Y:S05]  /*0150*/  @P0 BRA `(.L_x_2) ;  /* 0x0000000000b40947 */ /* 0x000fea0003800000 */
[----:B------:R-:W-:Y:S01]  /*0160*/  ELECT P0, URZ, PT ;  /* 0x00000000003f782f */ /* 0x000fe20003800000 */
[----:B------:R-:W-:-:S12]  /*0170*/  BSSY B0, `(.L_x_2) ;  /* 0x000002b000007945 */ /* 0x000fd80003800000 */
[----:B------:R-:W-:Y:S05]  /*0180*/  @!P0 BRA `(.L_x_3) ;  /* 0x0000000000a48947 */ /* 0x000fea0003800000 */
[----:B------:R-:W0:Y:S01]  /*0190*/  S2UR UR8, SR_CgaCtaId ;  /* 0x00000000000879c3 */ /* 0x000e220000008800 */
[----:B------:R-:W-:Y:S01]  /*01a0*/  UMOV UR4, 0x400 ;  /* 0x0000040000047882 */ /* 0x000fe20000000000 */
[----:B------:R-:W-:Y:S01]  /*01b0*/  UMOV UR5, 0x1 ;  /* 0x0000000100057882 */ /* 0x000fe20000000000 */
[----:B------:R-:W-:Y:S02]  /*01c0*/  UMOV UR6, 0x100 ;  /* 0x0000010000067882 */ /* 0x000fe40000000000 */
[----:B------:R-:W-:-:S04]  /*01d0*/  UIADD3 UR6, -UR6, 0x100000, URZ ;  /* 0x0010000006067890 */ /* 0x000fc8000fffe13f */
[----:B------:R-:W-:Y:S02]  /*01e0*/  USHF.L.U32 UR7, UR6, 0xb, URZ ;  /* 0x0000000b06077899 */ /* 0x000fe4000800063f */
[----:B------:R-:W-:Y:S02]  /*01f0*/  USHF.L.U32 UR6, UR6, 0x1, URZ ;  /* 0x0000000106067899 */ /* 0x000fe4000800063f */
[----:B0-----:R-:W-:Y:S02]  /*0200*/  ULEA UR8, UR8, UR4, 0x18 ;  /* 0x0000000408087291 */ /* 0x001fe4000f8ec03f */
[----:B------:R-:W-:-:S04]  /*0210*/  UIADD3 UR4, -UR5, 0x100000, URZ ;  /* 0x0010000005047890 */ /* 0x000fc8000fffe13f */
[----:B------:R-:W-:Y:S02]  /*0220*/  USHF.L.U32 UR5, UR4, 0xb, URZ ;  /* 0x0000000b04057899 */ /* 0x000fe4000800063f */
[----:B------:R-:W-:Y:S01]  /*0230*/  USHF.L.U32 UR4, UR4, 0x1, URZ ;  /* 0x0000000104047899 */ /* 0x000fe2000800063f */
[----:B------:R-:W0:Y:S11]  /*0240*/  FENCE.VIEW.ASYNC.S ;  /* 0x00000000000073c6 */ /* 0x000e360000000000 */
[----:B0-----:R0:W1:Y:S01]  /*0250*/  SYNCS.EXCH.64 URZ, [UR8], UR4 ;  /* 0x00000004083f75b2 */ /* 0x0010620008000100 */
[----:B------:R0:W2:Y:S01]  /*0260*/  SYNCS.EXCH.64 URZ, [UR8+0x70], UR6 ;  /* 0x00007006083f75b2 */ /* 0x0000a20008000100 */
[----:B------:R0:W3:Y:S01]  /*0270*/  SYNCS.EXCH.64 URZ, [UR8+0x8], UR4 ;  /* 0x00000804083f75b2 */ /* 0x0000e20008000100 */
[----:B------:R0:W4:Y:S01]  /*0280*/  SYNCS.EXCH.64 URZ, [UR8+0x78], UR6 ;  /* 0x00007806083f75b2 */ /* 0x0001220008000100 */
[----:B------:R0:W0:Y:S01]  /*0290*/  SYNCS.EXCH.64 URZ, [UR8+0x10], UR4 ;  /* 0x00001004083f75b2 */ /* 0x0000220008000100 */
        /* <DEDUP_REMOVED lines=23> */
[----:B-1234-:R-:W-:Y:S01]  /*0410*/  NOP ;  /* 0x0000000000007918 */ /* 0x01efe20000000000 */
.L_x_3:
[----:B0-----:R-:W-:Y:S05]  /*0420*/  BSYNC B0 ;  /* 0x0000000000007941 */ /* 0x001fea0003800000 */
.L_x_2:
[----:B------:R-:W0:Y:S01]  /*0430*/  SHFL.IDX PT, R0, R0, RZ, 0x1f ;  /* 0x00001fff00007589 */ /* 0x000e2200000e0000 */
[----:B------:R-:W-:Y:S01]  /*0440*/  ELECT P0, URZ, PT ;  /* 0x00000000003f782f */ /* 0x000fe20003800000 */
[----:B------:R-:W1:Y:S01]  /*0450*/  LDC R2, c[0x0][0x65c] ;  /* 0x00019700ff027b82 */ /* 0x000e620000000800 */
[----:B------:R-:W-:Y:S01]  /*0460*/  SHF.R.S32.HI R6, RZ, 0x1f, R5 ;  /* 0x0000001fff067819 */ /* 0x000fe20000011405 */
[----:B------:R-:W2:Y:S01]  /*0470*/  S2R R3, SR_CTAID.Y ;  /* 0x0000000000037919 */ /* 0x000ea20000002600 */
[----:B------:R-:W-:Y:S01]  /*0480*/  UMOV UR4, 0x20 ;  /* 0x0000002000047882 */ /* 0x000fe20000000000 */
[----:B------:R-:W-:Y:S01]  /*0490*/  ISETP.NE.AND P2, PT, R8, RZ, PT ;  /* 0x000000ff0800720c */ /* 0x000fe20003f45270 */
[----:B------:R-:W-:Y:S01]  /*04a0*/  NOP ;  /* 0x0000000000007918 */ /* 0x000fe20000000000 */
[----:B------:R-:W3:Y:S01]  /*04b0*/  S2R R4, SR_CTAID.X ;  /* 0x0000000000047919 */ /* 0x000ee20000002500 */
[----:B------:R-:W-:Y:S01]  /*04c0*/  LEA.HI R6, R6, R5, RZ, 0x2 ;  /* 0x0000000506067211 */ /* 0x000fe200078f10ff */
[----:B------:R-:W-:Y:S01]  /*04d0*/  NOP ;  /* 0x0000000000007918 */ /* 0x000fe20000000000 */
[----:B0-----:R-:W-:-:S02]  /*04e0*/  ISETP.NE.OR P0, PT, R0, RZ, !P0 ;  /* 0x000000ff0000720c */ /* 0x001fc40004705670 */
[----:B-1----:R-:W-:-:S04]  /*04f0*/  ISETP.NE.AND P3, PT, R2, 0x1, PT ;  /* 0x000000010200780c */ /* 0x002fc80003f65270 */
[----:B------:R-:W-:Y:S02]  /*0500*/  P2R R0, PR, RZ, 0x8 ;  /* 0x00000008ff007803 */ /* 0x000fe40000000000 */
[----:B------:R-:W-:-:S05]  /*0510*/  LOP3.LUT R0, R6, 0xfffffffc, RZ, 0xc0, !PT ;  /* 0xfffffffc06007812 */ /* 0x000fca00078ec0ff */
[----:B------:R-:W-:Y:S01]  /*0520*/  VOTEU.ALL UP0, P0 ;  /* 0x00000000003f7886 */ /* 0x000fe20000000000 */
[----:B------:R-:W-:Y:S01]  /*0530*/  IMAD.IADD R0, R5, 0x1, -R0 ;  /* 0x0000000105007824 */ /* 0x000fe200078e0a00 */
[----:B------:R-:W3:Y:S01]  /*0540*/  @P3 LDC R17, c[0x0][0x10] ;  /* 0x00000400ff113b82 */ /* 0x000ee20000000800 */
[----:B------:R-:W-:Y:S01]  /*0550*/  VOTEU.ALL UP1, P0 ;  /* 0x00000000003f7886 */ /* 0x000fe20000020000 */
[----:B--2---:R-:W-:Y:S01]  /*0560*/  @P3 IMAD.MOV.U32 R6, RZ, RZ, R3 ;  /* 0x000000ffff063224 */ /* 0x004fe200078e0003 */
[----:B------:R-:W-:Y:S01]  /*0570*/  @!UP0 UMOV UR6, 0x400 ;  /* 0x0000040000068882 */ /* 0x000fe20000000000 */
[----:B------:R-:W-:-:S04]  /*0580*/  @!UP0 UIADD3 UR4, -UR4, 0x100000, URZ ;  /* 0x0010000004048890 */ /* 0x000fc8000fffe13f */
[----:B------:R-:W-:Y:S02]  /*0590*/  @!UP0 USHF.L.U32 UR5, UR4, 0xb, URZ ;  /* 0x0000000b04058899 */ /* 0x000fe4000800063f */
[----:B------:R-:W-:Y:S01]  /*05a0*/  @!UP0 USHF.L.U32 UR4, UR4, 0x1, URZ ;  /* 0x0000000104048899 */ /* 0x000fe2000800063f */
[----:B------:R-:W-:Y:S02]  /*05b0*/  @P3 IMAD.MOV.U32 R7, RZ, RZ, RZ ;  /* 0x000000ffff073224 */ /* 0x000fe400078e00ff */
[----:B------:R-:W-:Y:S01]  /*05c0*/  IMAD.MOV.U32 R5, RZ, RZ, RZ ;  /* 0x000000ffff057224 */ /* 0x000fe200078e00ff */
[----:B------:R-:W0:Y:S01]  /*05d0*/  @!UP0 S2UR UR7, SR_CgaCtaId ;  /* 0x00000000000789c3 */ /* 0x000e220000008800 */
[----:B------:R-:W-:-:S07]  /*05e0*/  @P3 IMAD.MOV.U32 R11, RZ, RZ, RZ ;  /* 0x000000ffff0b3224 */ /* 0x000fce00078e00ff */
[----:B------:R-:W1:Y:S01]  /*05f0*/  @!P3 LDC R9, c[0x0][0xc] ;  /* 0x00000300ff09bb82 */ /* 0x000e620000000800 */
[----:B---3--:R-:W-:-:S04]  /*0600*/  @P3 IMAD.WIDE.U32 R16, R4, R17, R6 ;  /* 0x0000001104103225 */ /* 0x008fc800078e0006 */
[----:B------:R-:W-:Y:S01]  /*0610*/  @P3 IMAD.IADD R17, R17, 0x1, R11 ;  /* 0x0000000111113824 */ /* 0x000fe200078e020b */
[----:B0-----:R-:W-:Y:S01]  /*0620*/  @!UP0 ULEA UR6, UR7, UR6, 0x18 ;  /* 0x0000000607068291 */ /* 0x001fe2000f8ec03f */
[----:B------:R-:W-:Y:S01]  /*0630*/  VOTEU.ALL UP0, P0 ;  /* 0x00000000003f7886 */ /* 0x000fe20000000000 */
[----:B------:R-:W-:-:S04]  /*0640*/  ISETP.NE.AND P0, PT, R0, 0x3, PT ;  /* 0x000000030000780c */ /* 0x000fc80003f05270 */
[----:B------:R-:W-:Y:S01]  /*0650*/  ISETP.EQ.OR P0, PT, R0, RZ, !P0 ;  /* 0x000000ff0000720c */ /* 0x000fe20004702670 */
[----:B-1----:R-:W-:-:S03]  /*0660*/  @!P3 IMAD.WIDE.U32 R6, R9, R3, R4 ;  /* 0x000000030906b225 */ /* 0x002fc600078e0004 */
[C---:B------:R-:W-:Y:S01]  /*0670*/  ISETP.EQ.AND P0, PT, R8.reuse, RZ, P0 ;  /* 0x000000ff0800720c */ /* 0x040fe20000702270 */
[----:B------:R-:W-:Y:S01]  /*0680*/  VIADD R8, R8, 0xffffffff ;  /* 0xffffffff08087836 */ /* 0x000fe20000000000 */
[----:B------:R-:W0:Y:S02]  /*0690*/  FENCE.VIEW.ASYNC.S ;  /* 0x00000000000073c6 */ /* 0x000e240000000000 */
[----:B0-----:R0:W1:Y:S01]  /*06a0*/  @!UP0 SYNCS.EXCH.64 URZ, [UR6+0xf0], UR4 ;  /* 0x0000f004063f85b2 */ /* 0x0010620008000100 */
[----:B------:R-:W-:Y:S01]  /*06b0*/  @!P3 IMAD.MOV.U32 R16, RZ, RZ, R6 ;  /* 0x000000ffff10b224 */ /* 0x000fe200078e0006 */
[----:B------:R-:W-:Y:S01]  /*06c0*/  SEL R19, RZ, 0x1, !P0 ;  /* 0x00000001ff137807 */ /* 0x000fe20004000000 */
[----:B------:R-:W-:Y:S01]  /*06d0*/  @!P3 IMAD.MOV.U32 R17, RZ, RZ, R7 ;  /* 0x000000ffff11b224 */ /* 0x000fe200078e0007 */
[----:B------:R-:W-:-:S04]  /*06e0*/  ISETP.GE.U32.AND P1, PT, R8, 0x2, PT ;  /* 0x000000020800780c */ /* 0x000fc80003f26070 */
[----:B------:R-:W-:Y:S01]  /*06f0*/  SEL R19, R19, 0x2, P1 ;  /* 0x0000000213137807 */ /* 0x000fe20000800000 */
[----:B------:R0:W1:Y:S01]  /*0700*/  @!UP1 SYNCS.EXCH.64 URZ, [UR6+0xf8], UR4 ;  /* 0x0000f804063f95b2 */ /* 0x0000620008000100 */
[----:B------:R-:W-:Y:S01]  /*0710*/  NOP ;  /* 0x0000000000007918 */ /* 0x000fe20000000000 */
[----:B-1----:R-:W-:Y:S06]  /*0720*/  BAR.SYNC.DEFER_BLOCKING 0x0 ;  /* 0x0000000000007b1d */ /* 0x002fec0000010000 */
[----:B------:R-:W-:Y:S05]  /*0730*/  @!P2 BRA `(.L_x_4) ;  /* 0x0000005c0024a947 */ /* 0x000fea0003800000 */
[----:B------:R-:W-:-:S13]  /*0740*/  ISETP.GT.U32.AND P0, PT, R8, 0x1, PT ;  /* 0x000000010800780c */ /* 0x000fda0003f04070 */
[----:B0-----:R-:W-:Y:S05]  /*0750*/  @P0 EXIT ;  /* 0x000000000000094d */ /* 0x001fea0003800000 */
[----:B------:R-:W-:Y:S01]  /*0760*/  ULDC.64 UR4, c[0x0][0x650] ;  /* 0x0001940000047ab9 */ /* 0x000fe20000000a00 */
[----:B------:R-:W-:Y:S01]  /*0770*/  PRMT R0, RZ, 0x7610, R0 ;  /* 0x00007610ff007816 */ /* 0x000fe20000000000 */
[----:B------:R-:W-:Y:S01]  /*0780*/  IMAD.MOV.U32 R91, RZ, RZ, -0x1 ;  /* 0xffffffffff5b7424 */ /* 0x000fe200078e00ff */
[----:B------:R-:W-:Y:S01]  /*0790*/  ISETP.GE.U32.AND P0, PT, R16, UR4, PT ;  /* 0x0000000410007c0c */ /* 0x000fe2000bf06070 */
[----:B------:R-:W-:Y:S02]  /*07a0*/  IMAD.MOV.U32 R92, RZ, RZ, -0x1 ;  /* 0xffffffffff5c7424 */ /* 0x000fe400078e00ff */
[----:B------:R-:W-:Y:S01]  /*07b0*/  IMAD.MOV.U32 R89, RZ, RZ, -0x1 ;  /* 0xffffffffff597424 */ /* 0x000fe200078e00ff */
[----:B------:R-:W-:-:S13]  /*07c0*/  ISETP.GE.U32.AND.EX P0, PT, R17, UR5, PT, P0 ;  /* 0x0000000511007c0c */ /* 0x000fda000bf06100 */
[----:B------:R-:W-:Y:S05]  /*07d0*/  @P0 BRA `(.L_x_5) ;  /* 0x0000000400540947 */ /* 0x000fea0003800000 */
[----:B------:R-:W0:Y:S01]  /*07e0*/  LDC.64 R14, c[0x0][0x628] ;  /* 0x00018a00ff0e7b82 */ /* 0x000e220000000a00 */
[----:B------:R-:W-:Y:S02]  /*07f0*/  IMAD.MOV.U32 R6, RZ, RZ, R16 ;  /* 0x000000ffff067224 */ /* 0x000fe400078e0010 */
[----:B------:R-:W-:-:S05]  /*0800*/  IMAD.MOV.U32 R7, RZ, RZ, R17 ;  /* 0x000000ffff077224 */ /* 0x000fca00078e0011 */
[----:B------:R-:W1:Y:S08]  /*0810*/  LDC R0, c[0x0][0x630] ;  /* 0x00018c00ff007b82 */ /* 0x000e700000000800 */
[----:B------:R-:W2:Y:S01]  /*0820*/  LDC.64 R20, c[0x0][0x620] ;  /* 0x00018800ff147b82 */ /* 0x000ea20000000a00 */
[----:B0-----:R-:W-:-:S04]  /*0830*/  ISETP.NE.U32.AND P0, PT, R14, RZ, PT ;  /* 0x000000ff0e00720c */ /* 0x001fc80003f05070 */
[----:B------:R-:W-:-:S13]  /*0840*/  ISETP.NE.AND.EX P0, PT, R15, RZ, PT, P0 ;  /* 0x000000ff0f00720c */ /* 0x000fda0003f05300 */
[----:B-12---:R-:W-:Y:S05]  /*0850*/  @!P0 BRA `(.L_x_6) ;  /* 0x0000000000288947 */ /* 0x006fea0003800000 */
[----:B------:R-:W0:Y:S02]  /*0860*/  LDC R11, c[0x0][0x634] ;  /* 0x00018d00ff0b7b82 */ /* 0x000e240000000800 */
[----:B0-----:R-:W-:-:S05]  /*0870*/  IADD3 R11, P0, R16, R11, RZ ;  /* 0x0000000b100b7210 */ /* 0x001fca0007f1e0ff */
[----:B------:R-:W-:-:S04]  /*0880*/  IMAD.X R13, RZ, RZ, R17, P0 ;  /* 0x000000ffff0d7224 */ /* 0x000fc800000e0611 */
[----:B------:R-:W-:-:S04]  /*0890*/  IMAD.WIDE.U32 R6, R13, R14, RZ ;  /* 0x0000000e0d067225 */ /* 0x000fc800078e00ff */
[----:B------:R-:W-:-:S04]  /*08a0*/  IMAD.WIDE.U32 R8, P0, R11, R15, R6 ;  /* 0x0000000f0b087225 */ /* 0x000fc80007800006 */
[----:B------:R-:W-:-:S04]  /*08b0*/  IMAD.WIDE.U32 R6, R11, R14, RZ ;  /* 0x0000000e0b067225 */ /* 0x000fc800078e00ff */
[----:B------:R-:W-:Y:S01]  /*08c0*/  IMAD.X R11, RZ, RZ, RZ, P0 ;  /* 0x000000ffff0b7224 */ /* 0x000fe200000e06ff */
[----:B------:R-:W-:Y:S01]  /*08d0*/  IADD3 RZ, P0, R7, R8, RZ ;  /* 0x0000000807ff7210 */ /* 0x000fe20007f1e0ff */
[----:B------:R-:W-:-:S04]  /*08e0*/  IMAD.MOV.U32 R10, RZ, RZ, R9 ;  /* 0x000000ffff0a7224 */ /* 0x000fc800078e0009 */
[----:B------:R-:W-:-:S08]  /*08f0*/  IMAD.WIDE.U32.X R6, R13, R15, R10, P0 ;  /* 0x0000000f0d067225 */ /* 0x000fd000000e040a */
.L_x_6:
[-CC-:B------:R-:W-:Y:S01]  /*0900*/  SHF.R.U64 R89, R6, R0.reuse, R7.reuse ;  /* 0x0000000006597219 */ /* 0x180fe20000001207 */
[----:B------:R-:W0:Y:S01]  /*0910*/  LDC R10, c[0x0][0x618] ;  /* 0x00018600ff0a7b82 */ /* 0x000e220000000800 */
[----:B------:R-:W-:Y:S01]  /*0920*/  SHF.R.U32.HI R5, RZ, R0, R7 ;  /* 0x00000000ff057219 */ /* 0x000fe20000011607 */
[----:B------:R-:W-:Y:S01]  /*0930*/  ULDC UR4, c[0x0][0x150] ;  /* 0x0000540000047ab9 */ /* 0x000fe20000000800 */
[----:B------:R-:W-:Y:S02]  /*0940*/  IADD3 R9, P0, RZ, -R89, RZ ;  /* 0x80000059ff097210 */ /* 0x000fe40007f1e0ff */
[----:B------:R-:W-:-:S03]  /*0950*/  I2FP.F32.U32 R0, R4 ;  /* 0x0000000400007245 */ /* 0x000fc60000201000 */
[----:B------:R-:W1:Y:S01]  /*0960*/  LDC.64 R28, c[0x0][0x640] ;  /* 0x00019000ff1c7b82 */ /* 0x000e620000000a00 */
[----:B------:R-:W-:Y:S02]  /*0970*/  IMAD.X R11, RZ, RZ, ~R5, P0 ;  /* 0x000000ffff0b7224 */ /* 0x000fe400000e0e05 */
[----:B------:R-:W-:Y:S01]  /*0980*/  FMUL R0, R0, UR4 ;  /* 0x0000000400007c20 */ /* 0x000fe20008400000 */
[----:B------:R-:W-:Y:S01]  /*0990*/  IMAD.WIDE.U32 R6, R9, R20, R16 ;  /* 0x0000001409067225 */ /* 0x000fe200078e0010 */
[----:B------:R-:W-:-:S03]  /*09a0*/  ULDC UR4, c[0x0][0x154] ;  /* 0x0000550000047ab9 */ /* 0x000fc60000000800 */
[----:B------:R-:W-:Y:S01]  /*09b0*/  IMAD R8, R11, R20, RZ ;  /* 0x000000140b087224 */ /* 0x000fe200078e02ff */
[----:B------:R-:W2:Y:S01]  /*09c0*/  LDC R5, c[0x0][0x144] ;  /* 0x00005100ff057b82 */ /* 0x000ea20000000800 */
[----:B------:R-:W3:Y:S02]  /*09d0*/  F2I.U32.TRUNC.NTZ R0, R0 ;  /* 0x0000000000007305 */ /* 0x000ee4000020f000 */
[----:B------:R-:W-:-:S04]  /*09e0*/  IMAD R9, R9, R21, R8 ;  /* 0x0000001509097224 */ /* 0x000fc800078e0208 */
[----:B------:R-:W-:Y:S01]  /*09f0*/  IMAD.IADD R7, R7, 0x1, R9 ;  /* 0x0000000107077824 */ /* 0x000fe200078e0209 */
[----:B------:R-:W4:Y:S01]  /*0a00*/  LDC R12, c[0x0][0x608] ;  /* 0x00018200ff0c7b82 */ /* 0x000f220000000800 */
[----:B------:R-:W-:-:S03]  /*0a10*/  IMAD.MOV.U32 R9, RZ, RZ, -0x1 ;  /* 0xffffffffff097424 */ /* 0x000fc600078e00ff */
[-CC-:B0-----:R-:W-:Y:S02]  /*0a20*/  SHF.R.U64 R20, R6, R10.reuse, R7.reuse ;  /* 0x0000000a06147219 */ /* 0x181fe40000001207 */
[----:B------:R-:W-:Y:S02]  /*0a30*/  I2FP.F32.U32 R6, R3 ;  /* 0x0000000300067245 */ /* 0x000fe40000201000 */
[----:B------:R-:W0:Y:S01]  /*0a40*/  LDC R26, c[0x0][0x658] ;  /* 0x00019600ff1a7b82 */ /* 0x000e220000000800 */
[----:B-1----:R-:W-:Y:S01]  /*0a50*/  ISETP.NE.U32.AND P0, PT, R28, RZ, PT ;  /* 0x000000ff1c00720c */ /* 0x002fe20003f05070 */
[----:B---3--:R-:W-:Y:S01]  /*0a60*/  IMAD.MOV R8, RZ, RZ, -R0 ;  /* 0x000000ffff087224 */ /* 0x008fe200078e0a00 */
[----:B------:R-:W-:Y:S01]  /*0a70*/  SHF.R.U32.HI R7, RZ, R10, R7 ;  /* 0x0000000aff077219 */ /* 0x000fe20000011607 */
[----:B------:R-:W-:Y:S01]  /*0a80*/  FMUL R6, R6, UR4 ;  /* 0x0000000406067c20 */ /* 0x000fe20008400000 */
[----:B------:R-:W-:-:S03]  /*0a90*/  ISETP.NE.AND.EX P0, PT, R29, RZ, PT, P0 ;  /* 0x000000ff1d00720c */ /* 0x000fc60003f05300 */
[----:B------:R-:W1:Y:S01]  /*0aa0*/  LDC R14, c[0x0][0x148] ;  /* 0x00005200ff0e7b82 */ /* 0x000e620000000800 */
[----:B--2---:R-:W-:-:S07]  /*0ab0*/  IMAD R0, R5, R8, R4 ;  /* 0x0000000805007224 */ /* 0x004fce00078e0204 */
[----:B------:R-:W2:Y:S01]  /*0ac0*/  LDC R24, c[0x0][0x600] ;  /* 0x00018000ff187b82 */ /* 0x000ea20000000800 */
[-CC-:B----4-:R-:W-:Y:S02]  /*0ad0*/  SHF.R.U64 R30, R20, R12.reuse, R7.reuse ;  /* 0x0000000c141e7219 */ /* 0x190fe40000001207 */
[----:B------:R-:W-:Y:S01]  /*0ae0*/  SHF.R.U32.HI R5, RZ, R12, R7 ;  /* 0x0000000cff057219 */ /* 0x000fe20000011607 */
[----:B------:R-:W-:Y:S01]  /*0af0*/  IMAD.MOV.U32 R7, RZ, RZ, 0x1 ;  /* 0x00000001ff077424 */ /* 0x000fe200078e00ff */
[----:B------:R3:W4:Y:S03]  /*0b00*/  F2I.U32.TRUNC.NTZ R12, R6 ;  /* 0x00000006000c7305 */ /* 0x000726000020f000 */
[----:B------:R-:W1:Y:S01]  /*0b10*/  LDC R15, c[0x0][0x648] ;  /* 0x00019200ff0f7b82 */ /* 0x000e620000000800 */
[-C--:B0-----:R-:W-:Y:S02]  /*0b20*/  SHF.L.U32 R4, R9, R26.reuse, RZ ;  /* 0x0000001a09047219 */ /* 0x081fe400000006ff */
[----:B------:R-:W-:-:S02]  /*0b30*/  SHF.R.U64 R32, R30, R26, R5 ;  /* 0x0000001a1e207219 */ /* 0x000fc40000001205 */
[----:B------:R-:W-:Y:S02]  /*0b40*/  LOP3.LUT R11, RZ, R4, RZ, 0x33, !PT ;  /* 0x00000004ff0b7212 */ /* 0x000fe400078e33ff */
[-C--:B------:R-:W-:Y:S01]  /*0b50*/  SHF.R.U32.HI R5, RZ, R26.reuse, R5 ;  /* 0x0000001aff057219 */ /* 0x080fe20000011605 */
[----:B------:R-:W0:Y:S01]  /*0b60*/  LDC R21, c[0x0][0x638] ;  /* 0x00018e00ff157b82 */ /* 0x000e220000000800 */
[----:B------:R-:W-:Y:S01]  /*0b70*/  SHF.L.U32 R10, R7, R26, RZ ;  /* 0x0000001a070a7219 */ /* 0x000fe200000006ff */
[----:B------:R-:W-:-:S06]  /*0b80*/  IMAD.MOV.U32 R4, RZ, RZ, R32 ;  /* 0x000000ffff047224 */ /* 0x000fcc00078e0020 */
[----:B------:R-:W0:Y:S01]  /*0b90*/  LDC R91, c[0x0][0x610] ;  /* 0x00018400ff5b7b82 */ /* 0x000e220000000800 */
[----:B---34-:R-:W-:Y:S05]  /*0ba0*/  @!P0 BRA `(.L_x_7) ;  /* 0x0000000000288947 */ /* 0x018fea0003800000 */
[----:B------:R-:W3:Y:S02]  /*0bb0*/  LDC R9, c[0x0][0x64c] ;  /* 0x00019300ff097b82 */ /* 0x000ee40000000800 */
[----:B---3--:R-:W-:-:S05]  /*0bc0*/  IADD3 R9, P0, R32, R9, RZ ;  /* 0x0000000920097210 */ /* 0x008fca0007f1e0ff */
        /* <DEDUP_REMOVED lines=8> */
.L_x_7:
[----:B-1----:R-:W-:Y:S01]  /*0c50*/  SHF.R.U64 R4, R4, R15, R5 ;  /* 0x0000000f04047219 */ /* 0x002fe20000001205 */
[----:B--2---:R-:W-:Y:S01]  /*0c60*/  VIADD R5, R24, 0xffffffff ;  /* 0xffffffff18057836 */ /* 0x004fe20000000000 */
[----:B------:R-:W-:Y:S01]  /*0c70*/  LOP3.LUT R11, R30, R11, RZ, 0xc0, !PT ;  /* 0x0000000b1e0b7212 */ /* 0x000fe200078ec0ff */
[----:B------:R-:W-:Y:S02]  /*0c80*/  IMAD.MOV R12, RZ, RZ, -R12 ;  /* 0x000000ffff0c7224 */ /* 0x000fe400078e0a0c */
[----:B------:R-:W-:Y:S02]  /*0c90*/  IMAD.MOV R6, RZ, RZ, -R4 ;  /* 0x000000ffff067224 */ /* 0x000fe400078e0a04 */
[----:B------:R-:W-:Y:S01]  /*0ca0*/  IMAD R11, R10, R4, R11 ;  /* 0x000000040a0b7224 */ /* 0x000fe200078e020b */
[----:B------:R-:W-:Y:S01]  /*0cb0*/  LOP3.LUT R4, R20, R5, RZ, 0xc0, !PT ;  /* 0x0000000514047212 */ /* 0x000fe200078ec0ff */
[----:B------:R-:W-:Y:S02]  /*0cc0*/  @P3 IMAD R0, R14, R12, R3 ;  /* 0x0000000c0e003224 */ /* 0x000fe400078e0203 */
[----:B0-----:R-:W-:-:S02]  /*0cd0*/  IMAD R3, R6, R21, R32 ;  /* 0x0000001506037224 */ /* 0x001fc400078e0220 */
[----:B------:R-:W-:Y:S02]  /*0ce0*/  IMAD R91, R11, R91, R0 ;  /* 0x0000005b0b5b7224 */ /* 0x000fe400078e0200 */
[----:B------:R-:W-:Y:S02]  /*0cf0*/  IMAD R4, R3, R24, R4 ;  /* 0x0000001803047224 */ /* 0x000fe400078e0204 */
[----:B------:R-:W-:-:S03]  /*0d00*/  IMAD.MOV.U32 R0, RZ, RZ, 0x1 ;  /* 0x00000001ff007424 */ /* 0x000fc600078e00ff */
[----:B------:R-:W-:Y:S02]  /*0d10*/  SEL R92, R4, R91, !P3 ;  /* 0x0000005b045c7207 */ /* 0x000fe40005800000 */
[----:B------:R-:W-:-:S07]  /*0d20*/  SEL R91, R91, R4, !P3 ;  /* 0x000000045b5b7207 */ /* 0x000fce0005800000 */
.L_x_5:
[----:B------:R-:W-:-:S08]  /*0d30*/  NOP ;  /* 0x0000000000007918 */ /* 0x000fd00000000000 */
[----:B------:R-:W0:Y:S02]  /*0d40*/  USETMAXREG.TRY_ALLOC.CTAPOOL UP0, 0xe8 ;  /* 0x000000e8000079c8 */ /* 0x000e240008000600 */
[----:B0-----:R-:W-:-:S13]  /*0d50*/  PLOP3.LUT P0, PT, PT, PT, UP0, 0x80, 0x0 ;  /* 0x000000000000781c */ /* 0x001fda0003f0f008 */
[----:B------:R-:W-:Y:S05]  /*0d60*/  @!P0 BRA `(.L_x_5) ;  /* 0xfffffffc00f08947 */ /* 0x000fea000383ffff */
[----:B------:R-:W-:Y:S01]  /*0d70*/  ULDC.64 UR4, c[0x0][0x598] ;  /* 0x0001660000047ab9 */ /* 0x000fe20000000a00 */
[----:B------:R-:W-:Y:S01]  /*0d80*/  ULDC.64 UR36, c[0x0][0x208] ;  /* 0x0000820000247ab9 */ /* 0x000fe20000000a00 */
[----:B------:R-:W-:-:S04]  /*0d90*/  ISETP.NE.U32.AND P0, PT, RZ, UR4, PT ;  /* 0x00000004ff007c0c */ /* 0x000fc8000bf05070 */
[----:B------:R-:W-:-:S13]  /*0da0*/  ISETP.NE.AND.EX P0, PT, RZ, UR5, PT, P0 ;  /* 0x00000005ff007c0c */ /* 0x000fda000bf05300 */
[----:B------:R-:W-:Y:S05]  /*0db0*/  @!P0 BRA `(.L_x_8) ;  /* 0x00000000001c8947 */ /* 0x000fea0003800000 */
[----:B------:R-:W0:Y:S02]  /*0dc0*/  LDC.64 R4, c[0x0][0x598] ;  /* 0x00016600ff047b82 */ /* 0x000e240000000a00 */
[----:B0-----:R-:W2:Y:S02]  /*0dd0*/  LDG.E.64 R4, desc[UR36][R4.64] ;  /* 0x0000002404047981 */ /* 0x001ea4000c1e1b00 */
[----:B--2---:R-:W-:-:S04]  /*0de0*/  ISETP.NE.U32.AND P0, PT, R4, RZ, PT ;  /* 0x000000ff0400720c */ /* 0x004fc80003f05070 */
[----:B------:R-:W-:-:S13]  /*0df0*/  ISETP.NE.AND.EX P0, PT, R5, RZ, PT, P0 ;  /* 0x000000ff0500720c */ /* 0x000fda0003f05300 */
[----:B------:R-:W-:Y:S05]  /*0e00*/  @!P0 BRA `(.L_x_8) ;  /* 0x0000000000088947 */ /* 0x000fea0003800000 */
[----:B------:R0:W5:Y:S01]  /*0e10*/  LD.E R23, desc[UR36][R4.64] ;  /* 0x0000002404177980 */ /* 0x000162000c101900 */
[----:B------:R-:W-:Y:S05]  /*0e20*/  BRA `(.L_x_9) ;  /* 0x0000000000247947 */ /* 0x000fea0003800000 */
.L_x_8:
[----:B------:R-:W-:Y:S02]  /*0e30*/  ULDC.64 UR4, c[0x0][0x588] ;  /* 0x0001620000047ab9 */ /* 0x000fe40000000a00 */
[----:B------:R-:W-:-:S04]  /*0e40*/  ISETP.NE.U32.AND P0, PT, RZ, UR4, PT ;  /* 0x00000004ff007c0c */ /* 0x000fc8000bf05070 */
[----:B------:R-:W-:-:S13]  /*0e50*/  ISETP.NE.AND.EX P0, PT, RZ, UR5, PT, P0 ;  /* 0x00000005ff007c0c */ /* 0x000fda000bf05300 */
[----:B------:R-:W-:Y:S05]  /*0e60*/  @!P0 BRA `(.L_x_10) ;  /* 0x00000000000c8947 */ /* 0x000fea0003800000 */
[----:B------:R-:W0:Y:S02]  /*0e70*/  LDC.64 R4, c[0x0][0x588] ;  /* 0x00016200ff047b82 */ /* 0x000e240000000a00 */
[----:B0-----:R1:W5:Y:S01]  /*0e80*/  LDG.E R23, desc[UR36][R4.64] ;  /* 0x0000002404177981 */ /* 0x001362000c1e1900 */
[----:B------:R-:W-:Y:S05]  /*0e90*/  BRA `(.L_x_9) ;  /* 0x0000000000087947 */ /* 0x000fea0003800000 */
.L_x_10:
[----:B------:R-:W-:Y:S02]  /*0ea0*/  ULDC UR4, c[0x0][0x580] ;  /* 0x0001600000047ab9 */ /* 0x000fe40000000800 */
[----:B------:R-:W-:-:S07]  /*0eb0*/  IMAD.U32 R23, RZ, RZ, UR4 ;  /* 0x00000004ff177e24 */ /* 0x000fce000f8e00ff */
.L_x_9:
[----:B------:R-:W-:Y:S02]  /*0ec0*/  ULDC.64 UR4, c[0x0][0x5a0] ;  /* 0x0001680000047ab9 */ /* 0x000fe40000000a00 */
[----:B------:R-:W-:-:S04]  /*0ed0*/  ISETP.NE.U32.AND P0, PT, RZ, UR4, PT ;  /* 0x00000004ff007c0c */ /* 0x000fc8000bf05070 */
[----:B------:R-:W-:-:S13]  /*0ee0*/  ISETP.NE.AND.EX P0, PT, RZ, UR5, PT, P0 ;  /* 0x00000005ff007c0c */ /* 0x000fda000bf05300 */
[----:B------:R-:W-:Y:S05]  /*0ef0*/  @!P0 BRA `(.L_x_11) ;  /* 0x00000000001c8947 */ /* 0x000fea0003800000 */
[----:B01----:R-:W0:Y:S02]  /*0f00*/  LDC.64 R4, c[0x0][0x5a0] ;  /* 0x00016800ff047b82 */ /* 0x003e240000000a00 */
[----:B0-----:R-:W2:Y:S02]  /*0f10*/  LDG.E.64 R4, desc[UR36][R4.64] ;  /* 0x0000002404047981 */ /* 0x001ea4000c1e1b00 */
[----:B--2---:R-:W-:-:S04]  /*0f20*/  ISETP.NE.U32.AND P0, PT, R4, RZ, PT ;  /* 0x000000ff0400720c */ /* 0x004fc80003f05070 */
[----:B------:R-:W-:-:S13]  /*0f30*/  ISETP.NE.AND.EX P0, PT, R5, RZ, PT, P0 ;  /* 0x000000ff0500720c */ /* 0x000fda0003f05300 */
[----:B------:R-:W-:Y:S05]  /*0f40*/  @!P0 BRA `(.L_x_11) ;  /* 0x0000000000088947 */ /* 0x000fea0003800000 */
[----:B------:R0:W5:Y:S01]  /*0f50*/  LD.E R88, desc[UR36][R4.64] ;  /* 0x0000002404587980 */ /* 0x000162000c101900 */
[----:B------:R-:W-:Y:S05]  /*0f60*/  BRA `(.L_x_12) ;  /* 0x0000000000247947 */ /* 0x000fea0003800000 */
.L_x_11:
[----:B------:R-:W-:Y:S02]  /*0f70*/  ULDC.64 UR4, c[0x0][0x590] ;  /* 0x0001640000047ab9 */ /* 0x000fe40000000a00 */
[----:B------:R-:W-:-:S04]  /*0f80*/  ISETP.NE.U32.AND P0, PT, RZ, UR4, PT ;  /* 0x00000004ff007c0c */ /* 0x000fc8000bf05070 */
[----:B------:R-:W-:-:S13]  /*0f90*/  ISETP.NE.AND.EX P0, PT, RZ, UR5, PT, P0 ;  /* 0x00000005ff007c0c */ /* 0x000fda000bf05300 */
[----:B------:R-:W-:Y:S05]  /*0fa0*/  @!P0 BRA `(.L_x_13) ;  /* 0x00000000000c8947 */ /* 0x000fea0003800000 */
[----:B01----:R-:W0:Y:S02]  /*0fb0*/  LDC.64 R4, c[0x0][0x590] ;  /* 0x00016400ff047b82 */ /* 0x003e240000000a00 */
[----:B0-----:R1:W5:Y:S01]  /*0fc0*/  LDG.E R88, desc[UR36][R4.64] ;  /* 0x0000002404587981 */ /* 0x001362000c1e1900 */
[----:B------:R-:W-:Y:S05]  /*0fd0*/  BRA `(.L_x_12) ;  /* 0x0000000000087947 */ /* 0x000fea0003800000 */
.L_x_13:
[----:B------:R-:W-:Y:S02]  /*0fe0*/  ULDC UR4, c[0x0][0x584] ;  /* 0x0001610000047ab9 */ /* 0x000fe40000000800 */
[----:B------:R-:W-:-:S07]  /*0ff0*/  IMAD.U32 R88, RZ, RZ, UR4 ;  /* 0x00000004ff587e24 */ /* 0x000fce000f8e00ff */
.L_x_12:
[----:B------:R-:W-:-:S13]  /*1000*/  LOP3.LUT P0, RZ, R0, 0xff, RZ, 0xc0, !PT ;  /* 0x000000ff00ff7812 */ /* 0x000fda000780c0ff */
[----:B------:R-:W-:Y:S05]  /*1010*/  @!P0 EXIT ;  /* 0x000000000000894d */ /* 0x000fea0003800000 */
[----:B------:R-:W-:Y:S01]  /*1020*/  ULDC UR4, c[0x0][0x28c] ;  /* 0x0000a30000047ab9 */ /* 0x000fe20000000800 */
[----:B------:R-:W-:Y:S01]  /*1030*/  LOP3.LUT R90, R19, 0x1, RZ, 0xfc, !PT ;  /* 0x00000001135a7812 */ /* 0x000fe200078efcff */
[----:B------:R-:W-:Y:S01]  /*1040*/  UIADD3 UR4, UR4, 0x1f, URZ ;  /* 0x0000001f04047890 */ /* 0x000fe2000fffe03f */
[----:B------:R-:W-:Y:S01]  /*1050*/  UMOV UR38, URZ ;  /* 0x0000003f00267c82 */ /* 0x000fe20008000000 */
[----:B------:R-:W-:Y:S02]  /*1060*/  UMOV UR39, URZ ;  /* 0x0000003f00277c82 */ /* 0x000fe40008000000 */
[----:B------:R-:W-:-:S04]  /*1070*/  USHF.R.S32.HI UR5, URZ, 0x1f, UR4 ;  /* 0x0000001f3f057899 */ /* 0x000fc80008011404 */
[----:B------:R-:W-:-:S04]  /*1080*/  ULEA.HI UR5, UR5, UR4, URZ, 0x5 ;  /* 0x0000000405057291 */ /* 0x000fc8000f8f283f */
[----:B------:R-:W-:-:S12]  /*1090*/  USHF.R.S32.HI UR40, URZ, 0x5, UR5 ;  /* 0x000000053f287899 */ /* 0x000fd80008011405 */
.L_x_159:
[----:B------:R-:W-:Y:S01]  /*10a0*/  LOP3.LUT R0, R18, 0x80, RZ, 0xc0, !PT ;  /* 0x0000008012007812 */ /* 0x000fe200078ec0ff */
[----:B--2---:R-:W2:Y:S01]  /*10b0*/  S2UR UR7, SR_CgaCtaId ;  /* 0x00000000000779c3 */ /* 0x004ea20000008800 */
[----:B------:R-:W-:Y:S02]  /*10c0*/  UMOV UR6, 0x400 ;  /* 0x0000040000067882 */ /* 0x000fe40000000000 */
[----:B------:R-:W-:-:S06]  /*10d0*/  SHF.R.U32.HI R0, RZ, 0x7, R0 ;  /* 0x00000007ff007819 */ /* 0x000fcc0000011600 */
[----:B---3--:R-:W3:Y:S01]  /*10e0*/  SHFL.IDX PT, R0, R0, RZ, 0x1f ;  /* 0x00001fff00007589 */ /* 0x008ee200000e0000 */
[----:B--2---:R-:W-:Y:S01]  /*10f0*/  ULEA UR42, UR7, UR6, 0x18 ;  /* 0x00000006072a7291 */ /* 0x004fe2000f8ec03f */
[----:B---3--:R-:W-:-:S13]  /*1100*/  R2UR UR4, R0 ;  /* 0x00000000000472ca */ /* 0x008fda00000e0000 */
[----:B------:R-:W-:-:S04]  /*1110*/  ULEA.HI UR5, UR4, UR4, URZ, 0x1 ;  /* 0x0000000404057291 */ /* 0x000fc8000f8f083f */
[----:B------:R-:W-:-:S04]  /*1120*/  ULOP3.LUT UR5, UR5, 0xffffe, URZ, 0xc0, !UPT ;  /* 0x000ffffe05057892 */ /* 0x000fc8000f8ec03f */
[----:B------:R-:W-:-:S03]  /*1130*/  UIADD3 UR5, UR4, -UR5, URZ ;  /* 0x8000000504057290 */ /* 0x000fc6000fffe03f */
[----:B------:R-:W-:Y:S01]  /*1140*/  ULDC UR4, c[0x0][0x28c] ;  /* 0x0000a30000047ab9 */ /* 0x000fe20000000800 */
[----:B------:R-:W-:Y:S01]  /*1150*/  ULEA UR5, UR5, UR42, 0xc ;  /* 0x0000002a05057291 */ /* 0x000fe2000f8e603f */
[----:B------:R-:W-:-:S03]  /*1160*/  ISETP.LT.AND P0, PT, RZ, UR4, PT ;  /* 0x00000004ff007c0c */ /* 0x000fc6000bf01270 */
[----:B------:R-:W-:-:S04]  /*1170*/  UIADD3 UR5, UR5, 0x200, URZ ;  /* 0x0000020005057890 */ /* 0x000fc8000fffe03f */
[----:B------:R-:W-:-:S04]  /*1180*/  USHF.R.U32.HI UR5, URZ, 0x4, UR5 ;  /* 0x000000043f057899 */ /* 0x000fc80008011605 */
[----:B------:R-:W-:Y:S02]  /*1190*/  ULOP3.LUT UR41, UR5, 0x3fff, URZ, 0xc0, !UPT ;  /* 0x00003fff05297892 */ /* 0x000fe4000f8ec03f */
[----:B-1--45:R-:W-:Y:S10]  /*11a0*/  @P0 BRA `(.L_x_14) ;  /* 0x0000000000400947 */ /* 0x032ff40003800000 */
[----:B------:R-:W-:Y:S01]  /*11b0*/  MOV R0, 0x0 ;  /* 0x0000000000007802 */ /* 0x000fe20000000f00 */
[----:B------:R-:W-:Y:S01]  /*11c0*/  ULDC.64 UR4, c[0x4][0x68] ;  /* 0x01001a0000047ab9 */ /* 0x000fe20000000a00 */
[----:B------:R-:W-:Y:S01]  /*11d0*/  ULDC.64 UR6, c[0x4][0x8] ;  /* 0x0100020000067ab9 */ /* 0x000fe20000000a00 */
[----:B01----:R-:W-:Y:S01]  /*11e0*/  IMAD.U32 R4, RZ, RZ, UR4 ;  /* 0x00000004ff047e24 */ /* 0x003fe2000f8e00ff */
[----:B------:R0:W1:Y:S01]  /*11f0*/  LDC.64 R14, c[0x4][R0] ;  /* 0x01000000000e7b82 */ /* 0x0000620000000a00 */
[----:B------:R-:W-:Y:S01]  /*1200*/  IMAD.U32 R5, RZ, RZ, UR5 ;  /* 0x00000005ff057e24 */ /* 0x000fe2000f8e00ff */
[----:B------:R-:W-:Y:S01]  /*1210*/  ULDC.64 UR4, c[0x4][0x70] ;  /* 0x01001c0000047ab9 */ /* 0x000fe20000000a00 */
[----:B------:R-:W-:Y:S02]  /*1220*/  IMAD.U32 R10, RZ, RZ, UR6 ;  /* 0x00000006ff0a7e24 */ /* 0x000fe4000f8e00ff */
[----:B------:R-:W-:Y:S02]  /*1230*/  IMAD.U32 R6, RZ, RZ, UR4 ;  /* 0x00000004ff067e24 */ /* 0x000fe4000f8e00ff */
[----:B------:R-:W-:-:S02]  /*1240*/  IMAD.U32 R7, RZ, RZ, UR5 ;  /* 0x00000005ff077e24 */ /* 0x000fc4000f8e00ff */
[----:B------:R-:W-:Y:S02]  /*1250*/  IMAD.U32 R11, RZ, RZ, UR7 ;  /* 0x00000007ff0b7e24 */ /* 0x000fe4000f8e00ff */
[----:B------:R-:W-:Y:S02]  /*1260*/  IMAD.MOV.U32 R8, RZ, RZ, 0x1e1 ;  /* 0x000001e1ff087424 */ /* 0x000fe400078e00ff */
[----:B------:R-:W-:Y:S02]  /*1270*/  IMAD.MOV.U32 R12, RZ, RZ, 0x1 ;  /* 0x00000001ff0c7424 */ /* 0x000fe400078e00ff */
[----:B0-----:R-:W-:-:S07]  /*1280*/  IMAD.MOV.U32 R13, RZ, RZ, RZ ;  /* 0x000000ffff0d7224 */ /* 0x001fce00078e00ff */
[----:B------:R-:W-:-:S07]  /*1290*/  LEPC R20, `(.L_x_14) ;  /* 0x000000001014794e */ /* 0x000fce0000000000 */
[----:B-1---5:R-:W-:Y:S05]  /*12a0*/  CALL.ABS.NOINC R14 ;  /* 0x000000000e007343 */ /* 0x022fea0003c00000 */
.L_x_14:
[----:B------:R-:W-:-:S13]  /*12b0*/  ISETP.NE.AND P0, PT, R90, 0x3, PT ;  /* 0x000000035a00780c */ /* 0x000fda0003f05270 */
[----:B------:R-:W-:Y:S05]  /*12c0*/  @!P0 BRA `(.L_x_15) ;  /* 0x0000000000048947 */ /* 0x000fea0003800000 */
[----:B------:R-:W-:Y:S01]  /*12d0*/  BPT.TRAP 0x1 ;  /* 0x000000040000795c */ /* 0x000fe20000300000 */
.L_x_15:
[----:B------:R-:W-:Y:S02]  /*12e0*/  IMAD.U32 R3, RZ, RZ, UR39 ;  /* 0x00000027ff037e24 */ /* 0x000fe4000f8e00ff */
[----:B------:R-:W-:-:S03]  /*12f0*/  IMAD.U32 R0, RZ, RZ, UR38 ;  /* 0x00000026ff007e24 */ /* 0x000fc6000f8e00ff */
[----:B------:R-:W-:Y:S02]  /*1300*/  LEA R3, R3, UR42, 0x3 ;  /* 0x0000002a03037c11 */ /* 0x000fe4000f8e18ff */
[----:B------:R-:W-:-:S04]  /*1310*/  SHF.L.U32 R0, R0, 0x1f, RZ ;  /* 0x0000001f00007819 */ /* 0x000fc800000006ff */
[----:B------:R2:W3:Y:S01]  /*1320*/  SYNCS.PHASECHK.TRANS64.TRYWAIT P1, [R3+URZ], R0 ;  /* 0x00000000030075a7 */ /* 0x0004e2000802017f */
[----:B------:R-:W-:Y:S05]  /*1330*/  @!P0 BRA `(.L_x_16) ;  /* 0x0000000000048947 */ /* 0x000fea0003800000 */
[----:B------:R-:W-:Y:S01]  /*1340*/  BPT.TRAP 0x1 ;  /* 0x000000040000795c */ /* 0x000fe20000300000 */
.L_x_16:
[----:B---3--:R-:W-:Y:S05]  /*1350*/  @P1 BRA `(.L_x_17) ;  /* 0x0000000000081947 */ /* 0x008fea0003800000 */
[----:B------:R-:W3:Y:S02]  /*1360*/  SYNCS.PHASECHK.TRANS64.TRYWAIT P1, [R3+URZ], R0 ;  /* 0x00000000030075a7 */ /* 0x000ee4000802017f */
[----:B---3--:R-:W-:Y:S05]  /*1370*/  @!P1 BRA `(.L_x_18) ;  /* 0x0000006c00249947 */ /* 0x008fea0003800000 */
.L_x_17:
[----:B------:R-:W-:-:S04]  /*1380*/  UISETP.LT.AND UP0, UPT, UR40, 0x1, UPT ;  /* 0x000000012800788c */ /* 0x000fc8000bf01270 */
[----:B------:R-:W-:-:S04]  /*1390*/  USEL UR4, UR40, 0x1, UP0 ;  /* 0x0000000128047887 */ /* 0x000fc80008000000 */
[----:B------:R-:W-:-:S06]  /*13a0*/  UIADD3 UR4, UR40, -UR4, URZ ;  /* 0x8000000428047290 */ /* 0x000fcc000fffe03f */
[----:B--23--:R-:W-:Y:S01]  /*13b0*/  IMAD.U32 R0, RZ, RZ, UR4 ;  /* 0x00000004ff007e24 */ /* 0x00cfe2000f8e00ff */
[----:B------:R-:W-:Y:S05]  /*13c0*/  WARPSYNC.ALL ;  /* 0x0000000000007948 */ /* 0x000fea0003800000 */
[----:B------:R-:W-:Y:S01]  /*13d0*/  ISETP.GE.AND P1, PT, R0, 0x1, PT ;  /* 0x000000010000780c */ /* 0x000fe20003f26270 */
[----:B------:R-:W-:Y:S01]  /*13e0*/  UIADD3 UR4, UR42, 0x1c200, URZ ;  /* 0x0001c2002a047890 */ /* 0x000fe2000fffe03f */
[----:B------:R-:W-:Y:S01]  /*13f0*/  WARPGROUP.ARRIVE ;  /* 0x00000000000079c5 */ /* 0x000fe20000000000 */
[----:B------:R-:W-:Y:S02]  /*1400*/  ULOP3.LUT UR41, UR41, 0x10000, URZ, 0xfc, !UPT ;  /* 0x0001000029297892 */ /* 0x000fe4000f8efc3f */
[----:B------:R-:W-:Y:S01]  /*1410*/  USHF.R.U32.HI UR4, URZ, 0x4, UR4 ;  /* 0x000000043f047899 */ /* 0x000fe20008011604 */
[----:B------:R-:W-:Y:S01]  /*1420*/  UMOV UR5, 0x80000020 ;  /* 0x8000002000057882 */ /* 0x000fe20000000000 */
[----:B------:R-:W-:-:S02]  /*1430*/  UMOV UR7, 0x40000040 ;  /* 0x4000004000077882 */ /* 0x000fc40000000000 */
[----:B------:R-:W-:-:S04]  /*1440*/  ULOP3.LUT UR4, UR4, 0x3fff, URZ, 0xc0, !UPT ;  /* 0x00003fff04047892 */ /* 0x000fc8000f8ec03f */
[----:B------:R-:W-:Y:S02]  /*1450*/  ULOP3.LUT UR10, UR4, 0x1000000, URZ, 0xfc, !UPT ;  /* 0x01000000040a7892 */ /* 0x000fe4000f8efc3f */
[----:B------:R-:W-:Y:S02]  /*1460*/  ULEA UR4, UR39, UR41, 0x9 ;  /* 0x0000002927047291 */ /* 0x000fe4000f8e483f */
[----:B------:R-:W-:-:S09]  /*1470*/  ULEA UR6, UR39, UR10, 0x9 ;  /* 0x0000000a27067291 */ /* 0x000fd2000f8e483f */
[----:B------:R-:W-:Y:S01]  /*1480*/  HGMMA.64x128x16.F32 R24, gdesc[UR4].tnspB, RZ, !UPT, gsb0 ;  /* 0x41e00000041879f0 */ /* 0x000fe2000c0008ff */
[----:B------:R-:W-:Y:S02]  /*1490*/  UIADD3 UR4, UR4, 0x2, URZ ;  /* 0x0000000204047890 */ /* 0x000fe4000fffe03f */
[----:B------:R-:W-:Y:S01]  /*14a0*/  UIADD3 UR6, UR6, 0x80, URZ ;  /* 0x0000008006067890 */ /* 0x000fe2000fffe03f */
[----:B------:R-:W-:Y:S01]  /*14b0*/  UMOV UR5, 0x80000020 ;  /* 0x8000002000057882 */ /* 0x000fe20000000000 */
[----:B------:R-:W-:Y:S01]  /*14c0*/  UMOV UR7, 0x40000040 ;  /* 0x4000004000077882 */ /* 0x000fe20000000000 */
[----:B------:R-:W-:Y:S02]  /*14d0*/  WARPGROUP.DEPBAR.LE gsb0, 0x0 ;  /* 0x00008000000079c5 */ /* 0x000fe40000010000 */
[----:B------:R-:W-:-:S06]  /*14e0*/  WARPGROUP.ARRIVE ;  /* 0x00000000000079c5 */ /* 0x000fcc0000000000 */
[----:B------:R-:W-:Y:S03]  /*14f0*/  HGMMA.64x128x16.F32 R24, gdesc[UR4].tnspB, R24, gsb0 ;  /* 0x41e00000041879f0 */ /* 0x000fe60008000818 */
[----:B------:R-:W-:Y:S02]  /*1500*/  WARPGROUP.DEPBAR.LE gsb0, 0x0 ;  /* 0x00008000000079c5 */ /* 0x000fe40000010000 */
[----:B------:R-:W-:Y:S05]  /*1510*/  @!P1 BRA `(.L_x_19) ;  /* 0x0000000000d89947 */ /* 0x000fea0003800000 */
[----:B------:R-:W-:Y:S02]  /*1520*/  UIADD3 UR4, UR39, 0x1, URZ ;  /* 0x0000000127047890 */ /* 0x000fe4000fffe03f */
[----:B------:R-:W-:Y:S02]  /*1530*/  UMOV UR9, UR39 ;  /* 0x0000002700097c82 */ /* 0x000fe40008000000 */
[----:B------:R-:W-:-:S04]  /*1540*/  UISETP.NE.AND UP0, UPT, UR4, 0xe, UPT ;  /* 0x0000000e0400788c */ /* 0x000fc8000bf05270 */
[----:B------:R-:W-:Y:S02]  /*1550*/  USEL UR5, URZ, 0x1, UP0 ;  /* 0x000000013f057887 */ /* 0x000fe40008000000 */
[----:B------:R-:W-:Y:S02]  /*1560*/  USEL UR8, UR4, URZ, UP0 ;  /* 0x0000003f04087287 */ /* 0x000fe40008000000 */
[----:B------:R-:W-:-:S06]  /*1570*/  ULOP3.LUT UR5, UR38, UR5, URZ, 0x3c, !UPT ;  /* 0x0000000526057292 */ /* 0x000fcc000f8e3c3f */
[----:B01----:R-:W-:-:S07]  /*1580*/  IMAD.U32 R5, RZ, RZ, UR5 ;  /* 0x00000005ff057e24 */ /* 0x003fce000f8e00ff */
.L_x_26:
[----:B01----:R-:W-:Y:S05]  /*1590*/  @!P0 BRA `(.L_x_20) ;  /* 0x0000000000048947 */ /* 0x003fea0003800000 */
[----:B------:R-:W-:Y:S01]  /*15a0*/  BPT.TRAP 0x1 ;  /* 0x000000040000795c */ /* 0x000fe20000300000 */
.L_x_20:
[----:B------:R-:W0:Y:S01]  /*15b0*/  S2UR UR5, SR_CgaCtaId ;  /* 0x00000000000579c3 */ /* 0x000e220000008800 */
[----:B------:R-:W-:Y:S01]  /*15c0*/  UMOV UR4, 0x400 ;  /* 0x0000040000047882 */ /* 0x000fe20000000000 */
[----:B------:R-:W-:Y:S01]  /*15d0*/  SHF.L.U32 R3, R5, 0x1f, RZ ;  /* 0x0000001f05037819 */ /* 0x000fe200000006ff */
[----:B0-----:R-:W-:-:S04]  /*15e0*/  ULEA UR11, UR5, UR4, 0x18 ;  /* 0x00000004050b7291 */ /* 0x001fc8000f8ec03f */
[----:B------:R-:W-:-:S09]  /*15f0*/  ULEA UR4, UR8, UR11, 0x3 ;  /* 0x0000000b08047291 */ /* 0x000fd2000f8e183f */
[----:B------:R0:W1:Y:S01]  /*1600*/  SYNCS.PHASECHK.TRANS64.TRYWAIT P1, [UR4], R3 ;  /* 0x00000003ff0075a7 */ /* 0x0000620008020144 */
[----:B------:R-:W-:Y:S05]  /*1610*/  @!P0 BRA `(.L_x_21) ;  /* 0x0000000000048947 */ /* 0x000fea0003800000 */
[----:B------:R-:W-:Y:S01]  /*1620*/  BPT.TRAP 0x1 ;  /* 0x000000040000795c */ /* 0x000fe20000300000 */
.L_x_21:
[----:B-1----:R-:W-:Y:S05]  /*1630*/  @P1 BRA `(.L_x_22) ;  /* 0x0000000000081947 */ /* 0x002fea0003800000 */
[----:B------:R-:W1:Y:S02]  /*1640*/  SYNCS.PHASECHK.TRANS64.TRYWAIT P1, [UR4], R3 ;  /* 0x00000003ff0075a7 */ /* 0x000e640008020144 */
[----:B-1----:R-:W-:Y:S05]  /*1650*/  @!P1 BRA `(.L_x_23) ;  /* 0x0000006800809947 */ /* 0x002fea0003800000 */
.L_x_22:
[----:B------:R-:W-:Y:S01]  /*1660*/  ULEA UR4, UR8, UR41, 0x9 ;  /* 0x0000002908047291 */ /* 0x000fe2000f8e483f */
[----:B------:R-:W-:Y:S01]  /*1670*/  WARPGROUP.ARRIVE ;  /* 0x00000000000079c5 */ /* 0x000fe20000000000 */
[----:B------:R-:W-:Y:S01]  /*1680*/  ULEA UR6, UR8, UR10, 0x9 ;  /* 0x0000000a08067291 */ /* 0x000fe2000f8e483f */
[----:B------:R-:W-:Y:S01]  /*1690*/  UMOV UR5, 0x80000020 ;  /* 0x8000002000057882 */ /* 0x000fe20000000000 */
[----:B------:R-:W-:-:S07]  /*16a0*/  UMOV UR7, 0x40000040 ;  /* 0x4000004000077882 */ /* 0x000fce0000000000 */
[----:B------:R-:W-:Y:S01]  /*16b0*/  HGMMA.64x128x16.F32 R24, gdesc[UR4].tnspB, R24, gsb0 ;  /* 0x41e00000041879f0 */ /* 0x000fe20008000818 */
        /* <DEDUP_REMOVED lines=9> */
[----:B------:R-:W-:Y:S01]  /*1750*/  BPT.TRAP 0x1 ;  /* 0x000000040000795c */ /* 0x000fe20000300000 */
.L_x_24:
[----:B------:R-:W-:Y:S01]  /*1760*/  ULEA UR4, UR9, UR11, 0x3 ;  /* 0x0000000b09047291 */ /* 0x000fe2000f8e183f */
[----:B------:R-:W-:-:S03]  /*1770*/  ISETP.GT.U32.AND P1, PT, R19, 0x1, PT ;  /* 0x000000011300780c */ /* 0x000fc60003f24070 */
[----:B------:R-:W-:-:S04]  /*1780*/  UIADD3 UR4, UR4, 0x70, URZ ;  /* 0x0000007004047890 */ /* 0x000fc8000fffe03f */
[----:B------:R-:W-:-:S09]  /*1790*/  UPRMT UR4, URZ, 0x654, UR4 ;  /* 0x000006543f047896 */ /* 0x000fd20008000004 */
[----:B------:R-:W-:Y:S01]  /*17a0*/  SYNCS.ARRIVE.TRANS64.RED.A1T0 RZ, [UR4], RZ ;  /* 0x000000ffffff79a7 */ /* 0x000fe20008100404 */
[----:B------:R-:W-:Y:S05]  /*17b0*/  @P1 BRA `(.L_x_25) ;  /* 0x0000000000041947 */ /* 0x000fea0003800000 */
[----:B------:R-:W-:Y:S01]  /*17c0*/  BPT.TRAP 0x1 ;  /* 0x000000040000795c */ /* 0x000fe20000300000 */
.L_x_25:
[----:B------:R-:W-:Y:S01]  /*17d0*/  UIADD3 UR8, UR8, 0x1, URZ ;  /* 0x0000000108087890 */ /* 0x000fe2000fffe03f */
[C---:B------:R-:W-:Y:S01]  /*17e0*/  ISETP.GT.AND P1, PT, R0.reuse, 0x1, PT ;  /* 0x000000010000780c */ /* 0x040fe20003f24270 */
[----:B------:R-:W-:Y:S01]  /*17f0*/  UIADD3 UR9, UR9, 0x1, URZ ;  /* 0x0000000109097890 */ /* 0x000fe2000fffe03f */
[----:B------:R-:W-:Y:S01]  /*1800*/  VIADD R0, R0, 0xffffffff ;  /* 0xffffffff00007836 */ /* 0x000fe20000000000 */
[----:B------:R-:W-:Y:S02]  /*1810*/  UISETP.NE.AND UP0, UPT, UR8, 0xe, UPT ;  /* 0x0000000e0800788c */ /* 0x000fe4000bf05270 */
[----:B------:R-:W-:Y:S02]  /*1820*/  UISETP.NE.AND UP1, UPT, UR9, 0xe, UPT ;  /* 0x0000000e0900788c */ /* 0x000fe4000bf25270 */
[----:B------:R-:W-:Y:S02]  /*1830*/  USEL UR4, URZ, 0x1, UP0 ;  /* 0x000000013f047887 */ /* 0x000fe40008000000 */
[----:B------:R-:W-:-:S02]  /*1840*/  USEL UR8, UR8, URZ, UP0 ;  /* 0x0000003f08087287 */ /* 0x000fc40008000000 */
[----:B------:R-:W-:Y:S02]  /*1850*/  USEL UR9, UR9, URZ, UP1 ;  /* 0x0000003f09097287 */ /* 0x000fe40008800000 */
[----:B------:R-:W-:Y:S01]  /*1860*/  LOP3.LUT R5, R5, UR4, RZ, 0x3c, !PT ;  /* 0x0000000405057c12 */ /* 0x000fe2000f8e3cff */
[----:B------:R-:W-:Y:S09]  /*1870*/  @P1 BRA `(.L_x_26) ;  /* 0xfffffffc00441947 */ /* 0x000ff2000383ffff */
.L_x_19:
[----:B------:R-:W2:Y:S02]  /*1880*/  LDC R0, c[0x0][0x28c] ;  /* 0x0000a300ff007b82 */ /* 0x000ea40000000800 */
[----:B--2---:R-:W-:-:S13]  /*1890*/  ISETP.GE.AND P1, PT, R0, 0x1, PT ;  /* 0x000000010000780c */ /* 0x004fda0003f26270 */
[----:B------:R-:W-:Y:S05]  /*18a0*/  @!P1 BRA `(.L_x_27) ;  /* 0x00000000004c9947 */ /* 0x000fea0003800000 */
[----:B------:R-:W-:Y:S05]  /*18b0*/  @!P0 BRA `(.L_x_28) ;  /* 0x0000000000048947 */ /* 0x000fea0003800000 */
[----:B------:R-:W-:Y:S01]  /*18c0*/  BPT.TRAP 0x1 ;  /* 0x000000040000795c */ /* 0x000fe20000300000 */
.L_x_28:
[----:B------:R-:W-:Y:S01]  /*18d0*/  UISETP.LT.AND UP0, UPT, UR40, 0x1, UPT ;  /* 0x000000012800788c */ /* 0x000fe2000bf01270 */
[----:B------:R-:W2:Y:S01]  /*18e0*/  S2UR UR7, SR_CgaCtaId ;  /* 0x00000000000779c3 */ /* 0x000ea20000008800 */
[----:B------:R-:W-:Y:S02]  /*18f0*/  ISETP.GT.U32.AND P0, PT, R19, 0x1, PT ;  /* 0x000000011300780c */ /* 0x000fe40003f04070 */
[----:B------:R-:W-:-:S04]  /*1900*/  USEL UR6, UR40, 0x1, UP0 ;  /* 0x0000000128067887 */ /* 0x000fc80008000000 */
[----:B------:R-:W-:-:S04]  /*1910*/  UIADD3 UR6, UR39, UR40, -UR6 ;  /* 0x0000002827067290 */ /* 0x000fc8000fffe806 */
[----:B------:R-:W-:-:S04]  /*1920*/  USHF.R.U32.HI UR4, URZ, 0x1, UR6 ;  /* 0x000000013f047899 */ /* 0x000fc80008011606 */
[----:B------:R-:W-:-:S04]  /*1930*/  UIMAD.WIDE.U32 UR4, UR4, -0x6db6db6d, URZ ;  /* 0x92492493040478a5 */ /* 0x000fc8000f8e003f */
[----:B------:R-:W-:-:S03]  /*1940*/  USHF.R.U32.HI UR4, URZ, 0x2, UR5 ;  /* 0x000000023f047899 */ /* 0x000fc60008011605 */
[----:B------:R-:W-:Y:S01]  /*1950*/  UMOV UR5, 0x400 ;  /* 0x0000040000057882 */ /* 0x000fe20000000000 */
[----:B------:R-:W-:Y:S02]  /*1960*/  UIMAD UR6, UR4, -0xe, UR6 ;  /* 0xfffffff2040678a4 */ /* 0x000fe4000f8e0206 */
[----:B--2---:R-:W-:-:S04]  /*1970*/  ULEA UR5, UR7, UR5, 0x18 ;  /* 0x0000000507057291 */ /* 0x004fc8000f8ec03f */
[----:B------:R-:W-:-:S04]  /*1980*/  ULEA UR6, UR6, UR5, 0x3 ;  /* 0x0000000506067291 */ /* 0x000fc8000f8e183f */
[----:B------:R-:W-:-:S04]  /*1990*/  UIADD3 UR6, UR6, 0x70, URZ ;  /* 0x0000007006067890 */ /* 0x000fc8000fffe03f */
[----:B------:R-:W-:-:S09]  /*19a0*/  UPRMT UR6, URZ, 0x654, UR6 ;  /* 0x000006543f067896 */ /* 0x000fd20008000006 */
[----:B------:R-:W-:Y:S01]  /*19b0*/  SYNCS.ARRIVE.TRANS64.RED.A1T0 RZ, [UR6], RZ ;  /* 0x000000ffffff79a7 */ /* 0x000fe20008100406 */
[----:B------:R-:W-:Y:S05]  /*19c0*/  @P0 BRA `(.L_x_27) ;  /* 0x0000000000040947 */ /* 0x000fea0003800000 */
[----:B------:R-:W-:Y:S01]  /*19d0*/  BPT.TRAP 0x1 ;  /* 0x000000040000795c */ /* 0x000fe20000300000 */
.L_x_27:
[----:B------:R-:W2:Y:S01]  /*19e0*/  LDC R6, c[0x0][0x288] ;  /* 0x0000a200ff067b82 */ /* 0x000ea20000000800 */
[----:B------:R-:W-:Y:S01]  /*19f0*/  LOP3.LUT R0, R22, 0x1, RZ, 0xc0, !PT ;  /* 0x0000000116007812 */ /* 0x000fe200078ec0ff */
[----:B------:R-:W-:Y:S01]  /*1a00*/  IMAD.SHL.U32 R13, R92, 0x80, RZ ;  /* 0x000000805c0d7824 */ /* 0x000fe200078e00ff */
[----:B01----:R-:W-:Y:S01]  /*1a10*/  SHF.R.U32.HI R3, RZ, 0x2, R18 ;  /* 0x00000002ff037819 */ /* 0x003fe20000011612 */
[----:B------:R-:W-:Y:S01]  /*1a20*/  UIADD3 UR39, UR40, UR39, URZ ;  /* 0x0000002728277290 */ /* 0x000fe2000fffe03f */
[----:B------:R-:W-:Y:S01]  /*1a30*/  LOP3.LUT R4, R18, 0x60, RZ, 0xc0, !PT ;  /* 0x0000006012047812 */ /* 0x000fe200078ec0ff */
[----:B------:R-:W-:Y:S01]  /*1a40*/  IMAD.SHL.U32 R8, R0, 0x40, RZ ;  /* 0x0000004000087824 */ /* 0x000fe200078e00ff */
[----:B------:R-:W-:Y:S01]  /*1a50*/  LOP3.LUT R5, R18, 0x3, RZ, 0xc0, !PT ;  /* 0x0000000312057812 */ /* 0x000fe200078ec0ff */
[----:B------:R-:W-:Y:S01]  /*1a60*/  UISETP.GT.U32.AND UP0, UPT, UR39, 0xd, UPT ;  /* 0x0000000d2700788c */ /* 0x000fe2000bf04070 */
[----:B------:R-:W-:Y:S01]  /*1a70*/  LOP3.LUT R3, R3, 0x7, RZ, 0xc0, !PT ;  /* 0x0000000703037812 */ /* 0x000fe200078ec0ff */
[----:B------:R-:W-:Y:S01]  /*1a80*/  ULDC UR7, c[0x0][0x284] ;  /* 0x0000a10000077ab9 */ /* 0x000fe20000000800 */
[----:B------:R-:W-:Y:S01]  /*1a90*/  SHF.R.U32.HI R4, RZ, 0x1, R4 ;  /* 0x00000001ff047819 */ /* 0x000fe20000011604 */
[----:B------:R-:W-:Y:S01]  /*1aa0*/  USHF.R.U32.HI UR4, URZ, 0x1, UR39 ;  /* 0x000000013f047899 */ /* 0x000fe20008011627 */
[----:B------:R-:W-:Y:S01]  /*1ab0*/  SHF.R.S32.HI R21, RZ, 0x1f, R89 ;  /* 0x0000001fff157819 */ /* 0x000fe20000011459 */
[----:B------:R-:W-:Y:S01]  /*1ac0*/  UISETP.LT.U32.AND UP0, UPT, UR40, 0xe, UP0 ;  /* 0x0000000e2800788c */ /* 0x000fe20008701070 */
[--C-:B------:R-:W-:Y:S01]  /*1ad0*/  IADD3 R7, RZ, -R4, -R3.reuse ;  /* 0x80000004ff077210 */ /* 0x100fe20007ffe803 */
[----:B------:R-:W-:Y:S01]  /*1ae0*/  UISETP.GE.U32.AND UP1, UPT, UR40, 0xe, UPT ;  /* 0x0000000e2800788c */ /* 0x000fe2000bf26070 */
[----:B------:R-:W-:Y:S01]  /*1af0*/  LOP3.LUT R3, R8, 0x40, R3, 0xe2, !PT ;  /* 0x0000004008037812 */ /* 0x000fe200078ee203 */
[----:B------:R-:W-:Y:S01]  /*1b00*/  IMAD.SHL.U32 R8, R18, 0x2, RZ ;  /* 0x0000000212087824 */ /* 0x000fe200078e00ff */
[----:B------:R-:W-:Y:S01]  /*1b10*/  ULDC.64 UR8, c[0x0][0x5d0] ;  /* 0x0001740000087ab9 */ /* 0x000fe20000000a00 */
[----:B------:R-:W-:Y:S01]  /*1b20*/  UIMAD.WIDE.U32 UR4, UR4, -0x6db6db6d, URZ ;  /* 0x92492493040478a5 */ /* 0x000fe2000f8e003f */
[----:B------:R-:W-:Y:S01]  /*1b30*/  IMAD.WIDE R10, R91, 0x80, RZ ;  /* 0x000000805b0a7825 */ /* 0x000fe200078e02ff */
[----:B------:R-:W-:Y:S01]  /*1b40*/  USEL UR6, URZ, 0x1, !UP0 ;  /* 0x000000013f067887 */ /* 0x000fe2000c000000 */
[----:B------:R-:W-:Y:S01]  /*1b50*/  LOP3.LUT R8, R13, 0x6, R8, 0xf8, !PT ;  /* 0x000000060d087812 */ /* 0x000fe200078ef808 */
[----:B------:R-:W-:Y:S01]  /*1b60*/  USHF.R.U32.HI UR4, URZ, 0x2, UR5 ;  /* 0x000000023f047899 */ /* 0x000fe20008011605 */
[----:B--2---:R-:W-:Y:S01]  /*1b70*/  IMAD R12, R5, -0x2, R6 ;  /* 0xfffffffe050c7824 */ /* 0x004fe200078e0206 */
[----:B------:R-:W-:Y:S01]  /*1b80*/  ISETP.GE.AND P0, PT, R13, R6, PT ;  /* 0x000000060d00720c */ /* 0x000fe20003f06270 */
[----:B------:R-:W-:Y:S01]  /*1b90*/  IMAD.SHL.U32 R5, R91, 0x80, RZ ;  /* 0x000000805b057824 */ /* 0x000fe200078e00ff */
[----:B------:R-:W-:Y:S01]  /*1ba0*/  SHF.R.S32.HI R9, RZ, 0x1f, R8 ;  /* 0x0000001fff097819 */ /* 0x000fe20000011408 */
[----:B------:R-:W-:Y:S01]  /*1bb0*/  IMAD R6, R21, UR8, RZ ;  /* 0x0000000815067c24 */ /* 0x000fe2000f8e02ff */
[----:B------:R-:W-:Y:S01]  /*1bc0*/  ULOP3.LUT UR38, UR38, UR6, URZ, 0x3c, !UPT ;  /* 0x0000000626267292 */ /* 0x000fe2000f8e3c3f */
[----:B------:R-:W-:Y:S01]  /*1bd0*/  IMAD R0, R0, -0x40, R7 ;  /* 0xffffffc000007824 */ /* 0x000fe200078e0207 */
[----:B------:R-:W-:Y:S01]  /*1be0*/  ISETP.GE.OR P0, PT, R5, UR7, P0 ;  /* 0x0000000705007c0c */ /* 0x000fe20008706670 */
[C---:B------:R-:W-:Y:S01]  /*1bf0*/  IMAD R15, R89.reuse, UR9, R6 ;  /* 0x00000009590f7c24 */ /* 0x040fe2000f8e0206 */
[----:B------:R-:W-:Y:S01]  /*1c00*/  LOP3.LUT R105, R10, R3, R4, 0xfe, !PT ;  /* 0x000000030a697212 */ /* 0x000fe200078efe04 */
[----:B------:R-:W-:Y:S01]  /*1c10*/  IMAD.WIDE.U32 R6, R89, UR8, R8 ;  /* 0x0000000859067c25 */ /* 0x000fe2000f8e0008 */
[----:B------:R-:W-:Y:S01]  /*1c20*/  UIMAD UR39, UR4, -0xe, UR39 ;  /* 0xfffffff2042778a4 */ /* 0x000fe2000f8e0227 */
[----:B------:R-:W-:Y:S01]  /*1c30*/  IADD3 R3, -R5, UR7, R0 ;  /* 0x0000000705037c10 */ /* 0x000fe2000fffe100 */
[----:B------:R-:W-:Y:S01]  /*1c40*/  @UP1 ULOP3.LUT UR38, UR38, 0x1, UR4, 0x78, !UPT ;  /* 0x0000000126261892 */ /* 0x000fe2000f8e7804 */
[----:B------:R-:W-:-:S02]  /*1c50*/  IMAD.IADD R7, R7, 0x1, R15 ;  /* 0x0000000107077824 */ /* 0x000fc400078e020f */
[----:B------:R-:W-:Y:S02]  /*1c60*/  IMAD.IADD R4, R12, 0x1, -R13 ;  /* 0x000000010c047824 */ /* 0x000fe400078e0a0d */
[----:B------:R-:W-:Y:S02]  /*1c70*/  IMAD.MOV.U32 R0, RZ, RZ, -0x1 ;  /* 0xffffffffff007424 */ /* 0x000fe400078e00ff */
[----:B------:R-:W-:Y:S05]  /*1c80*/  @P0 BRA `(.L_x_29) ;  /* 0x0000004000240947 */ /* 0x000fea0003800000 */
[----:B------:R-:W0:Y:S01]  /*1c90*/  LDC.64 R98, c[0x0][0x5c8] ;  /* 0x00017200ff627b82 */ /* 0x000e220000000a00 */
[----:B-----5:R-:W-:Y:S01]  /*1ca0*/  FSETP.NEU.AND P0, PT, R88, RZ, PT ;  /* 0x000000ff5800720b */ /* 0x020fe20003f0d000 */
[----:B------:R-:W-:Y:S01]  /*1cb0*/  BSSY B0, `(.L_x_29) ;  /* 0x0000406000007945 */ /* 0x000fe20003800000 */
[----:B------:R-:W-:-:S04]  /*1cc0*/  ISETP.GT.AND P2, PT, R4, RZ, PT ;  /* 0x000000ff0400720c */ /* 0x000fc80003f44270 */
[----:B------:R-:W-:Y:S01]  /*1cd0*/  ISETP.GT.AND P1, PT, R3, RZ, P2 ;  /* 0x000000ff0300720c */ /* 0x000fe20001724270 */
[-C--:B0-----:R-:W-:Y:S02]  /*1ce0*/  IMAD R12, R11, R98.reuse, RZ ;  /* 0x000000620b0c7224 */ /* 0x081fe400078e02ff */
[----:B------:R-:W-:-:S04]  /*1cf0*/  IMAD.WIDE.U32 R92, R105, R98, R6 ;  /* 0x00000062695c7225 */ /* 0x000fc800078e0006 */
[----:B------:R-:W-:-:S04]  /*1d00*/  IMAD R5, R105, R99, R12 ;  /* 0x0000006369057224 */ /* 0x000fc800078e020c */
[----:B------:R-:W-:Y:S01]  /*1d10*/  IMAD.IADD R91, R93, 0x1, R5 ;  /* 0x000000015d5b7824 */ /* 0x000fe200078e0205 */
[----:B------:R-:W-:Y:S06]  /*1d20*/  @!P0 BRA `(.L_x_30) ;  /* 0x0000002c00288947 */ /* 0x000fec0003800000 */
[----:B------:R-:W0:Y:S01]  /*1d30*/  LDC.64 R96, c[0x0][0x5b8] ;  /* 0x00016e00ff607b82 */ /* 0x000e220000000a00 */
[----:B------:R-:W-:-:S07]  /*1d40*/  ULDC.64 UR4, c[0x0][0x5c0] ;  /* 0x0001700000047ab9 */ /* 0x000fce0000000a00 */
[----:B------:R-:W1:Y:S08]  /*1d50*/  LDC.64 R100, c[0x0][0x5b0] ;  /* 0x00016c00ff647b82 */ /* 0x000e700000000a00 */
[----:B------:R-:W2:Y:S01]  /*1d60*/  LDC.64 R102, c[0x0][0x5a8] ;  /* 0x00016a00ff667b82 */ /* 0x000ea20000000a00 */
[-C--:B0-----:R-:W-:Y:S02]  /*1d70*/  IMAD R6, R21, R96.reuse, RZ ;  /* 0x0000006015067224 */ /* 0x081fe400078e02ff */
[----:B------:R-:W-:-:S04]  /*1d80*/  IMAD.WIDE.U32 R94, R89, R96, R8 ;  /* 0x00000060595e7225 */ /* 0x000fc800078e0008 */
[----:B------:R-:W-:Y:S02]  /*1d90*/  IMAD R93, R89, R97, R6 ;  /* 0x00000061595d7224 */ /* 0x000fe400078e0206 */
[-C--:B-1----:R-:W-:Y:S02]  /*1da0*/  IMAD R10, R11, R100.reuse, RZ ;  /* 0x000000640b0a7224 */ /* 0x082fe400078e02ff */
[----:B------:R-:W-:Y:S02]  /*1db0*/  IMAD.IADD R13, R95, 0x1, R93 ;  /* 0x000000015f0d7824 */ /* 0x000fe400078e025d */
[----:B------:R-:W-:Y:S02]  /*1dc0*/  IMAD.MOV.U32 R12, RZ, RZ, R94 ;  /* 0x000000ffff0c7224 */ /* 0x000fe400078e005e */
[C---:B------:R-:W-:Y:S02]  /*1dd0*/  IMAD R97, R105.reuse, R101, R10 ;  /* 0x0000006569617224 */ /* 0x040fe400078e020a */
[----:B------:R-:W-:-:S04]  /*1de0*/  IMAD.WIDE.U32 R6, R105, R100, R12 ;  /* 0x0000006469067225 */ /* 0x000fc800078e000c */
[----:B------:R-:W-:Y:S01]  /*1df0*/  IMAD.IADD R5, R7, 0x1, R97 ;  /* 0x0000000107057824 */ /* 0x000fe200078e0261 */
[----:B--2---:R-:W-:-:S04]  /*1e00*/  LEA R14, P0, R6, R102, 0x1 ;  /* 0x00000066060e7211 */ /* 0x004fc800078008ff */
[----:B------:R-:W-:-:S05]  /*1e10*/  LEA.HI.X R15, R6, R103, R5, 0x1, P0 ;  /* 0x00000067060f7211 */ /* 0x000fca00000f0c05 */
[----:B------:R0:W2:Y:S01]  /*1e20*/  @P1 LDG.E.LTC128B.U16 R5, desc[UR36][R14.64] ;  /* 0x000000240e051981 */ /* 0x0000a2000c1e1520 */
[----:B------:R-:W-:Y:S01]  /*1e30*/  LEA R10, P0, R92, UR4, 0x1 ;  /* 0x000000045c0a7c11 */ /* 0x000fe2000f8008ff */
[----:B------:R-:W-:Y:S01]  /*1e40*/  IMAD.WIDE.U32 R6, R105, R100, R8 ;  /* 0x0000006469067225 */ /* 0x000fe200078e0008 */
[----:B------:R-:W-:Y:S03]  /*1e50*/  BSSY B1, `(.L_x_31) ;  /* 0x0000012000017945 */ /* 0x000fe60003800000 */
[----:B------:R-:W-:Y:S02]  /*1e60*/  IMAD.IADD R7, R97, 0x1, R7 ;  /* 0x0000000161077824 */ /* 0x000fe400078e0207 */
[----:B------:R-:W-:Y:S01]  /*1e70*/  IMAD.WIDE.U32 R20, R89, R96, R6 ;  /* 0x0000006059147225 */ /* 0x000fe200078e0006 */
[----:B0-----:R-:W-:-:S03]  /*1e80*/  SHF.L.U64.HI R15, R100, 0x3, R101 ;  /* 0x00000003640f7819 */ /* 0x001fc60000010265 */
[----:B------:R-:W-:Y:S01]  /*1e90*/  IMAD.IADD R7, R93, 0x1, R21 ;  /* 0x000000015d077824 */ /* 0x000fe200078e0215 */
[----:B------:R-:W-:Y:S01]  /*1ea0*/  LEA R6, P4, R20, R102, 0x1 ;  /* 0x0000006614067211 */ /* 0x000fe200078808ff */
[----:B------:R-:W-:-:S03]  /*1eb0*/  IMAD.SHL.U32 R14, R100, 0x8, RZ ;  /* 0x00000008640e7824 */ /* 0x000fc600078e00ff */
[----:B------:R-:W-:Y:S01]  /*1ec0*/  LEA.HI.X R7, R20, R103, R7, 0x1, P4 ;  /* 0x0000006714077211 */ /* 0x000fe200020f0c07 */
[----:B--2---:R-:W-:-:S05]  /*1ed0*/  HADD2.F32 R11, -RZ, R5.H0_H0 ;  /* 0x20000005ff0b7230 */ /* 0x004fca0000004100 */
[----:B------:R-:W-:-:S04]  /*1ee0*/  FMUL R11, R11, R88 ;  /* 0x000000580b0b7220 */ /* 0x000fc80000400000 */
[----:B------:R-:W-:Y:S01]  /*1ef0*/  FFMA R24, R24, R23, R11 ;  /* 0x0000001718187223 */ /* 0x000fe2000000000b */
[----:B------:R-:W-:Y:S02]  /*1f00*/  LEA.HI.X R11, R92, UR5, R91, 0x1, P0 ;  /* 0x000000055c0b7c11 */ /* 0x000fe400080f0c5b */
[----:B------:R-:W-:Y:S02]  /*1f10*/  ISETP.GT.AND P0, PT, R4, 0x1, PT ;  /* 0x000000010400780c */ /* 0x000fe40003f04270 */
[----:B------:R-:W-:Y:S02]  /*1f20*/  F2FP.F16.F32.PACK_AB R24, RZ, R24 ;  /* 0x00000018ff18723e */ /* 0x000fe400000000ff */
[----:B------:R-:W-:-:S03]  /*1f30*/  ISETP.GT.AND P3, PT, R3, RZ, P0 ;  /* 0x000000ff0300720c */ /* 0x000fc60000764270 */
[----:B------:R0:W-:Y:S10]  /*1f40*/  @P1 STG.E.U16 desc[UR36][R10.64], R24 ;  /* 0x000000180a001986 */ /* 0x0001f4000c101524 */
[----:B------:R-:W-:Y:S05]  /*1f50*/  @!P3 BRA `(.L_x_32) ;  /* 0x000000000004b947 */ /* 0x000fea0003800000 */
[----:B------:R1:W5:Y:S02]  /*1f60*/  LDG.E.LTC128B.U16 R5, desc[UR36][R6.64+0x2] ;  /* 0x0000022406057981 */ /* 0x000364000c1e1520 */
.L_x_32:
[----:B------:R-:W-:Y:S05]  /*1f70*/  BSYNC B1 ;  /* 0x0000000000017941 */ /* 0x000fea0003800000 */
.L_x_31:
[----:B-----5:R-:W-:Y:S01]  /*1f80*/  HADD2.F32 R91, -RZ, R5.H0_H0 ;  /* 0x20000005ff5b7230 */ /* 0x020fe20000004100 */
[----:B------:R-:W-:Y:S01]  /*1f90*/  ISETP.GT.AND P2, PT, R3, 0x8, P2 ;  /* 0x000000080300780c */ /* 0x000fe20001744270 */
[----:B------:R-:W-:Y:S01]  /*1fa0*/  IMAD.WIDE.U32 R20, R105, R100, R14 ;  /* 0x0000006469147225 */ /* 0x000fe200078e000e */
[----:B0-----:R-:W-:-:S03]  /*1fb0*/  PRMT R24, R5, 0x7610, R24 ;  /* 0x0000761005187816 */ /* 0x001fc60000000018 */
[----:B------:R-:W-:Y:S01]  /*1fc0*/  FMUL R12, R91, R88 ;  /* 0x000000585b0c7220 */ /* 0x000fe20000400000 */
[----:B------:R-:W-:Y:S01]  /*1fd0*/  IMAD.IADD R97, R97, 0x1, R21 ;  /* 0x0000000161617824 */ /* 0x000fe200078e0215 */
[----:B------:R-:W-:Y:S02]  /*1fe0*/  IADD3 R94, P1, R94, R20, RZ ;  /* 0x000000145e5e7210 */ /* 0x000fe40007f3e0ff */
[----:B------:R-:W-:-:S03]  /*1ff0*/  FFMA R12, R25, R23, R12 ;  /* 0x00000017190c7223 */ /* 0x000fc6000000000c */
[----:B------:R-:W-:Y:S01]  /*2000*/  IMAD.X R13, R97, 0x1, R13, P1 ;  /* 0x00000001610d7824 */ /* 0x000fe200008e060d */
[C---:B------:R-:W-:Y:S02]  /*2010*/  LEA R14, P1, R94.reuse, R102, 0x1 ;  /* 0x000000665e0e7211 */ /* 0x040fe400078208ff */
[----:B------:R-:W-:Y:S02]  /*2020*/  F2FP.F16.F32.PACK_AB R12, RZ, R12 ;  /* 0x0000000cff0c723e */ /* 0x000fe400000000ff */
[----:B------:R-:W-:Y:S02]  /*2030*/  LEA.HI.X R15, R94, R103, R13, 0x1, P1 ;  /* 0x000000675e0f7211 */ /* 0x000fe400008f0c0d */
[----:B------:R-:W-:-:S05]  /*2040*/  PRMT R21, R12, 0x7610, R21 ;  /* 0x000076100c157816 */ /* 0x000fca0000000015 */
[----:B------:R0:W-:Y:S04]  /*2050*/  @P3 STG.E.U16 desc[UR36][R10.64+0x2], R21 ;  /* 0x000002150a003986 */ /* 0x0001e8000c101524 */
[----:B------:R-:W2:Y:S01]  /*2060*/  @P2 LDG.E.LTC128B.U16 R24, desc[UR36][R14.64] ;  /* 0x000000240e182981 */ /* 0x000ea2000c1e1520 */
[----:B------:R-:W-:Y:S01]  /*2070*/  IADD3 R20, P1, R8, R20, RZ ;  /* 0x0000001408147210 */ /* 0x000fe20007f3e0ff */
[----:B------:R-:W-:Y:S01]  /*2080*/  BSSY B1, `(.L_x_33) ;  /* 0x0000011000017945 */ /* 0x000fe20003800000 */
[C---:B------:R-:W-:Y:S02]  /*2090*/  SHF.L.U64.HI R13, R98.reuse, 0x4, R99 ;  /* 0x00000004620d7819 */ /* 0x040fe40000010263 */
[----:B------:R-:W-:Y:S01]  /*20a0*/  ISETP.GT.AND P0, PT, R3, 0x8, P0 ;  /* 0x000000080300780c */ /* 0x000fe20000704270 */
[----:B0-----:R-:W-:Y:S01]  /*20b0*/  IMAD.X R21, R9, 0x1, R97, P1 ;  /* 0x0000000109157824 */ /* 0x001fe200008e0661 */
[----:B------:R-:W-:Y:S01]  /*20c0*/  LEA R12, P1, R98, R10, 0x4 ;  /* 0x0000000a620c7211 */ /* 0x000fe200078220ff */
[----:B------:R-:W-:-:S04]  /*20d0*/  IMAD.WIDE.U32 R20, R89, R96, R20 ;  /* 0x0000006059147225 */ /* 0x000fc800078e0014 */
[----:B------:R-:W-:Y:S01]  /*20e0*/  IMAD.X R13, R13, 0x1, R11, P1 ;  /* 0x000000010d0d7824 */ /* 0x000fe200008e060b */
[----:B------:R-:W-:Y:S01]  /*20f0*/  LEA R8, P3, R20, R102, 0x1 ;  /* 0x0000006614087211 */ /* 0x000fe200078608ff */
[----:B------:R-:W-:-:S05]  /*2100*/  IMAD.IADD R9, R93, 0x1, R21 ;  /* 0x000000015d097824 */ /* 0x000fca00078e0215 */
[----:B------:R-:W-:Y:S01]  /*2110*/  LEA.HI.X R9, R20, R103, R9, 0x1, P3 ;  /* 0x0000006714097211 */ /* 0x000fe200018f0c09 */
[----:B--2---:R-:W-:-:S05]  /*2120*/  HADD2.F32 R5, -RZ, R24.H0_H0 ;  /* 0x20000018ff057230 */ /* 0x004fca0000004100 */
[----:B------:R-:W-:-:S04]  /*2130*/  FMUL R5, R5, R88 ;  /* 0x0000005805057220 */ /* 0x000fc80000400000 */
[----:B------:R-:W-:-:S05]  /*2140*/  FFMA R5, R26, R23, R5 ;  /* 0x000000171a057223 */ /* 0x000fca0000000005 */
[----:B------:R-:W-:-:S05]  /*2150*/  F2FP.F16.F32.PACK_AB R5, RZ, R5 ;  /* 0x00000005ff05723e */ /* 0x000fca00000000ff */
[----:B------:R0:W-:Y:S01]  /*2160*/  @P2 STG.E.U16 desc[UR36][R12.64], R5 ;  /* 0x000000050c002986 */ /* 0x0001e2000c101524 */
[----:B------:R-:W-:Y:S05]  /*2170*/  @!P0 BRA `(.L_x_34) ;  /* 0x0000000000048947 */ /* 0x000fea0003800000 */
[----:B------:R2:W5:Y:S02]  /*2180*/  LDG.E.LTC128B.U16 R24, desc[UR36][R8.64+0x2] ;  /* 0x0000022408187981 */ /* 0x000564000c1e1520 */
.L_x_34:
[----:B------:R-:W-:Y:S05]  /*2190*/  BSYNC B1 ;  /* 0x0000000000017941 */ /* 0x000fea0003800000 */
.L_x_33:
[----:B0----5:R-:W-:Y:S01]  /*21a0*/  HADD2.F32 R5, -RZ, R24.H0_H0 ;  /* 0x20000018ff057230 */ /* 0x021fe20000004100 */
[----:B------:R-:W-:Y:S01]  /*21b0*/  ISETP.GT.AND P1, PT, R4, 0x8, PT ;  /* 0x000000080400780c */ /* 0x000fe20003f24270 */
[----:B------:R-:W-:Y:S03]  /*21c0*/  BSSY B1, `(.L_x_35) ;  /* 0x0000008000017945 */ /* 0x000fe60003800000 */
[----:B------:R-:W-:Y:S01]  /*21d0*/  FMUL R14, R5, R88 ;  /* 0x00000058050e7220 */ /* 0x000fe20000400000 */
[----:B------:R-:W-:-:S03]  /*21e0*/  ISETP.GT.AND P2, PT, R3, RZ, P1 ;  /* 0x000000ff0300720c */ /* 0x000fc60000f44270 */
[----:B------:R-:W-:-:S05]  /*21f0*/  FFMA R14, R27, R23, R14 ;  /* 0x000000171b0e7223 */ /* 0x000fca000000000e */
[----:B------:R-:W-:-:S05]  /*2200*/  F2FP.F16.F32.PACK_AB R14, RZ, R14 ;  /* 0x0000000eff0e723e */ /* 0x000fca00000000ff */
[----:B------:R0:W-:Y:S01]  /*2210*/  @P0 STG.E.U16 desc[UR36][R12.64+0x2], R14 ;  /* 0x0000020e0c000986 */ /* 0x0001e2000c101524 */
[----:B------:R-:W-:Y:S05]  /*2220*/  @!P2 BRA `(.L_x_36) ;  /* 0x000000000004a947 */ /* 0x000fea0003800000 */
[----:B------:R3:W5:Y:S02]  /*2230*/  LDG.E.LTC128B.U16 R24, desc[UR36][R6.64+0x10] ;  /* 0x0000102406187981 */ /* 0x000764000c1e1520 */
.L_x_36:
[----:B------:R-:W-:Y:S05]  /*2240*/  BSYNC B1 ;  /* 0x0000000000017941 */ /* 0x000fea0003800000 */
.L_x_35:
[----:B-----5:R-:W-:Y:S01]  /*2250*/  HADD2.F32 R5, -RZ, R24.H0_H0 ;  /* 0x20000018ff057230 */ /* 0x020fe20000004100 */
        /* <DEDUP_REMOVED lines=9> */
.L_x_38:
[----:B------:R-:W-:Y:S05]  /*22f0*/  BSYNC B1 ;  /* 0x0000000000017941 */ /* 0x000fea0003800000 */
.L_x_37:
[----:B----45:R-:W-:Y:S01]  /*2300*/  HADD2.F32 R5, -RZ, R24.H0_H0 ;  /* 0x20000018ff057230 */ /* 0x030fe20000004100 */
[----:B------:R-:W-:Y:S01]  /*2310*/  ISETP.GT.AND P1, PT, R3, 0x8, P1 ;  /* 0x000000080300780c */ /* 0x000fe20000f24270 */
[----:B------:R-:W-:Y:S03]  /*2320*/  BSSY B1, `(.L_x_39) ;  /* 0x0000007000017945 */ /* 0x000fe60003800000 */
[----:B0-----:R-:W-:-:S04]  /*2330*/  FMUL R14, R5, R88 ;  /* 0x00000058050e7220 */ /* 0x001fc80000400000 */
[----:B------:R-:W-:-:S05]  /*2340*/  FFMA R14, R29, R23, R14 ;  /* 0x000000171d0e7223 */ /* 0x000fca000000000e */
[----:B------:R-:W-:-:S05]  /*2350*/  F2FP.F16.F32.PACK_AB R14, RZ, R14 ;  /* 0x0000000eff0e723e */ /* 0x000fca00000000ff */
[----:B------:R0:W-:Y:S01]  /*2360*/  @P3 STG.E.U16 desc[UR36][R10.64+0x12], R14 ;  /* 0x0000120e0a003986 */ /* 0x0001e2000c101524 */
[----:B------:R-:W-:Y:S05]  /*2370*/  @!P1 BRA `(.L_x_40) ;  /* 0x0000000000049947 */ /* 0x000fea0003800000 */
[----:B------:R4:W5:Y:S02]  /*2380*/  LDG.E.LTC128B.U16 R24, desc[UR36][R8.64+0x10] ;  /* 0x0000102408187981 */ /* 0x000964000c1e1520 */
.L_x_40:
[----:B------:R-:W-:Y:S05]  /*2390*/  BSYNC B1 ;  /* 0x0000000000017941 */ /* 0x000fea0003800000 */
.L_x_39:
[----:B-----5:R-:W-:Y:S01]  /*23a0*/  HADD2.F32 R5, -RZ, R24.H0_H0 ;  /* 0x20000018ff057230 */ /* 0x020fe20000004100 */
[----:B------:R-:W-:Y:S01]  /*23b0*/  ISETP.GT.AND P0, PT, R3, 0x8, P0 ;  /* 0x000000080300780c */ /* 0x000fe20000704270 */
[----:B------:R-:W-:Y:S03]  /*23c0*/  BSSY B1, `(.L_x_41) ;  /* 0x0000007000017945 */ /* 0x000fe60003800000 */
[----:B------:R-:W-:-:S04]  /*23d0*/  FMUL R5, R5, R88 ;  /* 0x0000005805057220 */ /* 0x000fc80000400000 */
[----:B------:R-:W-:-:S05]  /*23e0*/  FFMA R5, R30, R23, R5 ;  /* 0x000000171e057223 */ /* 0x000fca0000000005 */
[----:B------:R-:W-:-:S05]  /*23f0*/  F2FP.F16.F32.PACK_AB R5, RZ, R5 ;  /* 0x00000005ff05723e */ /* 0x000fca00000000ff */
[----:B------:R0:W-:Y:S01]  /*2400*/  @P1 STG.E.U16 desc[UR36][R12.64+0x10], R5 ;  /* 0x000010050c001986 */ /* 0x0001e2000c101524 */
[----:B------:R-:W-:Y:S05]  /*2410*/  @!P0 BRA `(.L_x_42) ;  /* 0x0000000000048947 */ /* 0x000fea0003800000 */
[----:B------:R0:W5:Y:S02]  /*2420*/  LDG.E.LTC128B.U16 R24, desc[UR36][R8.64+0x12] ;  /* 0x0000122408187981 */ /* 0x000164000c1e1520 */
.L_x_42:
[----:B------:R-:W-:Y:S05]  /*2430*/  BSYNC B1 ;  /* 0x0000000000017941 */ /* 0x000fea0003800000 */
.L_x_41:
        /* <DEDUP_REMOVED lines=10> */
.L_x_44:
[----:B------:R-:W-:Y:S05]  /*24e0*/  BSYNC B1 ;  /* 0x0000000000017941 */ /* 0x000fea0003800000 */
.L_x_43:
        /* <DEDUP_REMOVED lines=10> */
.L_x_46:
[----:B------:R-:W-:Y:S05]  /*2590*/  BSYNC B1 ;  /* 0x0000000000017941 */ /* 0x000fea0003800000 */
.L_x_45:
[----:B0----5:R-:W-:Y:S01]  /*25a0*/  HADD2.F32 R5, -RZ, R24.H0_H0 ;  /* 0x20000018ff057230 */ /* 0x021fe20000004100 */
        /* <DEDUP_REMOVED lines=8> */
.L_x_48:
[----:B------:R-:W-:Y:S05]  /*2630*/  BSYNC B1 ;  /* 0x0000000000017941 */ /* 0x000fea0003800000 */
.L_x_47:
        /* <DEDUP_REMOVED lines=9> */
.L_x_50:
[----:B------:R-:W-:Y:S05]  /*26d0*/  BSYNC B1 ;  /* 0x0000000000017941 */ /* 0x000fea0003800000 */
.L_x_49:
        /* <DEDUP_REMOVED lines=10> */
.L_x_52:
[----:B------:R-:W-:Y:S05]  /*2780*/  BSYNC B1 ;  /* 0x0000000000017941 */ /* 0x000fea0003800000 */
.L_x_51:
        /* <DEDUP_REMOVED lines=10> */
.L_x_54:
[----:B------:R-:W-:Y:S05]  /*2830*/  BSYNC B1 ;  /* 0x0000000000017941 */ /* 0x000fea0003800000 */
.L_x_53:
        /* <DEDUP_REMOVED lines=9> */
.L_x_56:
[----:B------:R-:W-:Y:S05]  /*28d0*/  BSYNC B1 ;  /* 0x0000000000017941 */ /* 0x000fea0003800000 */
.L_x_55:
        /* <DEDUP_REMOVED lines=9> */
.L_x_58:
[----:B------:R-:W-:Y:S05]  /*2970*/  BSYNC B1 ;  /* 0x0000000000017941 */ /* 0x000fea0003800000 */
.L_x_57:
        /* <DEDUP_REMOVED lines=10> */
.L_x_60:
[----:B------:R-:W-:Y:S05]  /*2a20*/  BSYNC B1 ;  /* 0x0000000000017941 */ /* 0x000fea0003800000 */
.L_x_59:
        /* <DEDUP_REMOVED lines=10> */
.L_x_62:
[----:B------:R-:W-:Y:S05]  /*2ad0*/  BSYNC B1 ;  /* 0x0000000000017941 */ /* 0x000fea0003800000 */
.L_x_61:
        /* <DEDUP_REMOVED lines=9> */
.L_x_64:
[----:B------:R-:W-:Y:S05]  /*2b70*/  BSYNC B1 ;  /* 0x0000000000017941 */ /* 0x000fea0003800000 */
.L_x_63:
        /* <DEDUP_REMOVED lines=9> */
.L_x_66:
[----:B------:R-:W-:Y:S05]  /*2c10*/  BSYNC B1 ;  /* 0x0000000000017941 */ /* 0x000fea0003800000 */
.L_x_65:
        /* <DEDUP_REMOVED lines=10> */
.L_x_68:
[----:B------:R-:W-:Y:S05]  /*2cc0*/  BSYNC B1 ;  /* 0x0000000000017941 */ /* 0x000fea0003800000 */
.L_x_67:
        /* <DEDUP_REMOVED lines=10> */
.L_x_70:
[----:B------:R-:W-:Y:S05]  /*2d70*/  BSYNC B1 ;  /* 0x0000000000017941 */ /* 0x000fea0003800000 */
.L_x_69:
        /* <DEDUP_REMOVED lines=9> */
.L_x_72:
[----:B------:R-:W-:Y:S05]  /*2e10*/  BSYNC B1 ;  /* 0x0000000000017941 */ /* 0x000fea0003800000 */
.L_x_71:
        /* <DEDUP_REMOVED lines=9> */
.L_x_74:
[----:B------:R-:W-:Y:S05]  /*2eb0*/  BSYNC B1 ;  /* 0x0000000000017941 */ /* 0x000fea0003800000 */
.L_x_73:
        /* <DEDUP_REMOVED lines=10> */
.L_x_76:
[----:B------:R-:W-:Y:S05]  /*2f60*/  BSYNC B1 ;  /* 0x0000000000017941 */ /* 0x000fea0003800000 */
.L_x_75:
        /* <DEDUP_REMOVED lines=10> */
.L_x_78:
[----:B------:R-:W-:Y:S05]  /*3010*/  BSYNC B1 ;  /* 0x0000000000017941 */ /* 0x000fea0003800000 */
.L_x_77:
        /* <DEDUP_REMOVED lines=9> */
.L_x_80:
[----:B------:R-:W-:Y:S05]  /*30b0*/  BSYNC B1 ;  /* 0x0000000000017941 */ /* 0x000fea0003800000 */
.L_x_79:
        /* <DEDUP_REMOVED lines=9> */
.L_x_82:
[----:B------:R-:W-:Y:S05]  /*3150*/  BSYNC B1 ;  /* 0x0000000000017941 */ /* 0x000fea0003800000 */
.L_x_81:
        /* <DEDUP_REMOVED lines=10> */
.L_x_84:
[----:B------:R-:W-:Y:S05]  /*3200*/  BSYNC B1 ;  /* 0x0000000000017941 */ /* 0x000fea0003800000 */
.L_x_83:
        /* <DEDUP_REMOVED lines=10> */
.L_x_86:
[----:B------:R-:W-:Y:S05]  /*32b0*/  BSYNC B1 ;  /* 0x0000000000017941 */ /* 0x000fea0003800000 */
.L_x_85:
        /* <DEDUP_REMOVED lines=9> */
.L_x_88:
[----:B------:R-:W-:Y:S05]  /*3350*/  BSYNC B1 ;  /* 0x0000000000017941 */ /* 0x000fea0003800000 */
.L_x_87:
        /* <DEDUP_REMOVED lines=9> */
.L_x_90:
[----:B------:R-:W-:Y:S05]  /*33f0*/  BSYNC B1 ;  /* 0x0000000000017941 */ /* 0x000fea0003800000 */
.L_x_89:
        /* <DEDUP_REMOVED lines=10> */
.L_x_92:
[----:B------:R-:W-:Y:S05]  /*34a0*/  BSYNC B1 ;  /* 0x0000000000017941 */ /* 0x000fea0003800000 */
.L_x_91:
        /* <DEDUP_REMOVED lines=10> */
.L_x_94:
[----:B------:R-:W-:Y:S05]  /*3550*/  BSYNC B1 ;  /* 0x0000000000017941 */ /* 0x000fea0003800000 */
.L_x_93:
        /* <DEDUP_REMOVED lines=9> */
.L_x_96:
[----:B------:R-:W-:Y:S05]  /*35f0*/  BSYNC B1 ;  /* 0x0000000000017941 */ /* 0x000fea0003800000 */
.L_x_95:
        /* <DEDUP_REMOVED lines=9> */
.L_x_98:
[----:B------:R-:W-:Y:S05]  /*3690*/  BSYNC B1 ;  /* 0x0000000000017941 */ /* 0x000fea0003800000 */
.L_x_97:
        /* <DEDUP_REMOVED lines=10> */
.L_x_100:
[----:B------:R-:W-:Y:S05]  /*3740*/  BSYNC B1 ;  /* 0x0000000000017941 */ /* 0x000fea0003800000 */
.L_x_99:
        /* <DEDUP_REMOVED lines=10> */
.L_x_102:
[----:B------:R-:W-:Y:S05]  /*37f0*/  BSYNC B1 ;  /* 0x0000000000017941 */ /* 0x000fea0003800000 */
.L_x_101:
        /* <DEDUP_REMOVED lines=9> */
.L_x_104:
[----:B------:R-:W-:Y:S05]  /*3890*/  BSYNC B1 ;  /* 0x0000000000017941 */ /* 0x000fea0003800000 */
.L_x_103:
        /* <DEDUP_REMOVED lines=9> */
.L_x_106:
[----:B------:R-:W-:Y:S05]  /*3930*/  BSYNC B1 ;  /* 0x0000000000017941 */ /* 0x000fea0003800000 */
.L_x_105:
        /* <DEDUP_REMOVED lines=10> */
.L_x_108:
[----:B------:R-:W-:Y:S05]  /*39e0*/  BSYNC B1 ;  /* 0x0000000000017941 */ /* 0x000fea0003800000 */
.L_x_107:
        /* <DEDUP_REMOVED lines=10> */
.L_x_110:
[----:B------:R-:W-:Y:S05]  /*3a90*/  BSYNC B1 ;  /* 0x0000000000017941 */ /* 0x000fea0003800000 */
.L_x_109:
        /* <DEDUP_REMOVED lines=9> */
.L_x_112:
[----:B------:R-:W-:Y:S05]  /*3b30*/  BSYNC B1 ;  /* 0x0000000000017941 */ /* 0x000fea0003800000 */
.L_x_111:
        /* <DEDUP_REMOVED lines=9> */
.L_x_114:
[----:B------:R-:W-:Y:S05]  /*3bd0*/  BSYNC B1 ;  /* 0x0000000000017941 */ /* 0x000fea0003800000 */
.L_x_113:
        /* <DEDUP_REMOVED lines=10> */
.L_x_116:
[----:B------:R-:W-:Y:S05]  /*3c80*/  BSYNC B1 ;  /* 0x0000000000017941 */ /* 0x000fea0003800000 */
.L_x_115:
        /* <DEDUP_REMOVED lines=10> */
.L_x_118:
[----:B------:R-:W-:Y:S05]  /*3d30*/  BSYNC B1 ;  /* 0x0000000000017941 */ /* 0x000fea0003800000 */
.L_x_117:
        /* <DEDUP_REMOVED lines=9> */
.L_x_120:
[----:B------:R-:W-:Y:S05]  /*3dd0*/  BSYNC B1 ;  /* 0x0000000000017941 */ /* 0x000fea0003800000 */
.L_x_119:
        /* <DEDUP_REMOVED lines=9> */
.L_x_122:
[----:B------:R-:W-:Y:S05]  /*3e70*/  BSYNC B1 ;  /* 0x0000000000017941 */ /* 0x000fea0003800000 */
.L_x_121:
        /* <DEDUP_REMOVED lines=10> */
.L_x_124:
[----:B------:R-:W-:Y:S05]  /*3f20*/  BSYNC B1 ;  /* 0x0000000000017941 */ /* 0x000fea0003800000 */
.L_x_123:
        /* <DEDUP_REMOVED lines=10> */
.L_x_126:
[----:B------:R-:W-:Y:S05]  /*3fd0*/  BSYNC B1 ;  /* 0x0000000000017941 */ /* 0x000fea0003800000 */
.L_x_125:
        /* <DEDUP_REMOVED lines=9> */
.L_x_128:
[----:B------:R-:W-:Y:S05]  /*4070*/  BSYNC B1 ;  /* 0x0000000000017941 */ /* 0x000fea0003800000 */
.L_x_127:
        /* <DEDUP_REMOVED lines=9> */
.L_x_130:
[----:B------:R-:W-:Y:S05]  /*4110*/  BSYNC B1 ;  /* 0x0000000000017941 */ /* 0x000fea0003800000 */
.L_x_129:
        /* <DEDUP_REMOVED lines=10> */
.L_x_132:
[----:B------:R-:W-:Y:S05]  /*41c0*/  BSYNC B1 ;  /* 0x0000000000017941 */ /* 0x000fea0003800000 */
.L_x_131:
        /* <DEDUP_REMOVED lines=10> */
.L_x_134:
[----:B------:R-:W-:Y:S05]  /*4270*/  BSYNC B1 ;  /* 0x0000000000017941 */ /* 0x000fea0003800000 */
.L_x_133:
        /* <DEDUP_REMOVED lines=9> */
.L_x_136:
[----:B------:R-:W-:Y:S05]  /*4310*/  BSYNC B1 ;  /* 0x0000000000017941 */ /* 0x000fea0003800000 */
.L_x_135:
        /* <DEDUP_REMOVED lines=9> */
.L_x_138:
[----:B------:R-:W-:Y:S05]  /*43b0*/  BSYNC B1 ;  /* 0x0000000000017941 */ /* 0x000fea0003800000 */
.L_x_137:
        /* <DEDUP_REMOVED lines=10> */
.L_x_140:
[----:B------:R-:W-:Y:S05]  /*4460*/  BSYNC B1 ;  /* 0x0000000000017941 */ /* 0x000fea0003800000 */
.L_x_139:
        /* <DEDUP_REMOVED lines=10> */
.L_x_142:
[----:B------:R-:W-:Y:S05]  /*4510*/  BSYNC B1 ;  /* 0x0000000000017941 */ /* 0x000fea0003800000 */
.L_x_141:
        /* <DEDUP_REMOVED lines=9> */
.L_x_144:
[----:B------:R-:W-:Y:S05]  /*45b0*/  BSYNC B1 ;  /* 0x0000000000017941 */ /* 0x000fea0003800000 */
.L_x_143:
        /* <DEDUP_REMOVED lines=9> */
.L_x_146:
[----:B------:R-:W-:Y:S05]  /*4650*/  BSYNC B1 ;  /* 0x0000000000017941 */ /* 0x000fea0003800000 */
.L_x_145:
        /* <DEDUP_REMOVED lines=10> */
.L_x_148:
[----:B------:R-:W-:Y:S05]  /*4700*/  BSYNC B1 ;  /* 0x0000000000017941 */ /* 0x000fea0003800000 */
.L_x_147:
[----:B-----5:R-:W-:Y:S01]  /*4710*/  HADD2.F32 R5, -RZ, R24.H0_H0 ;  /* 0x20000018ff057230 */ /* 0x020fe20000004100 */
[----:B------:R-:W-:Y:S01]  /*4720*/  ISETP.GT.AND P0, PT, R4, 0x79, PT ;  /* 0x000000790400780c */ /* 0x000fe20003f04270 */
[----:B------:R-:W-:Y:S01]  /*4730*/  @P2 IMAD.MOV.U32 R4, RZ, RZ, R10 ;  /* 0x000000ffff042224 */ /* 0x000fe200078e000a */
[----:B------:R-:W-:Y:S02]  /*4740*/  BSSY B1, `(.L_x_149) ;  /* 0x000000a000017945 */ /* 0x000fe40003800000 */
[----:B------:R-:W-:Y:S01]  /*4750*/  FMUL R5, R5, R88 ;  /* 0x0000005805057220 */ /* 0x000fe20000400000 */
[----:B------:R-:W-:-:S03]  /*4760*/  ISETP.GT.AND P3, PT, R3, RZ, P0 ;  /* 0x000000ff0300720c */ /* 0x000fc60000764270 */
[----:B------:R-:W-:-:S05]  /*4770*/  FFMA R5, R84, R23, R5 ;  /* 0x0000001754057223 */ /* 0x000fca0000000005 */
[----:B------:R-:W-:-:S04]  /*4780*/  F2FP.F16.F32.PACK_AB R5, RZ, R5 ;  /* 0x00000005ff05723e */ /* 0x000fc800000000ff */
[----:B0-----:R-:W-:Y:S01]  /*4790*/  PRMT R14, R5, 0x7610, R14 ;  /* 0x00007610050e7816 */ /* 0x001fe2000000000e */
[----:B------:R-:W-:-:S05]  /*47a0*/  @P2 IMAD.MOV.U32 R5, RZ, RZ, R11 ;  /* 0x000000ffff052224 */ /* 0x000fca00078e000b */
[----:B------:R0:W-:Y:S01]  /*47b0*/  @P2 STG.E.U16 desc[UR36][R4.64+0xf0], R14 ;  /* 0x0000f00e04002986 */ /* 0x0001e2000c101524 */
[----:B------:R-:W-:Y:S05]  /*47c0*/  @!P3 BRA `(.L_x_150) ;  /* 0x000000000004b947 */ /* 0x000fea0003800000 */
[----:B------:R0:W5:Y:S02]  /*47d0*/  LDG.E.LTC128B.U16 R24, desc[UR36][R6.64+0xf2] ;  /* 0x0000f22406187981 */ /* 0x000164000c1e1520 */
.L_x_150:
[----:B------:R-:W-:Y:S05]  /*47e0*/  BSYNC B1 ;  /* 0x0000000000017941 */ /* 0x000fea0003800000 */
.L_x_149:
        /* <DEDUP_REMOVED lines=9> */
.L_x_152:
[----:B------:R-:W-:Y:S05]  /*4880*/  BSYNC B1 ;  /* 0x0000000000017941 */ /* 0x000fea0003800000 */
.L_x_151:
[----:B-----5:R-:W-:Y:S01]  /*4890*/  HADD2.F32 R5, -RZ, R24.H0_H0 ;  /* 0x20000018ff057230 */ /* 0x020fe20000004100 */
[----:B------:R-:W-:Y:S01]  /*48a0*/  ISETP.GT.AND P0, PT, R3, 0x8, P0 ;  /* 0x000000080300780c */ /* 0x000fe20000704270 */
[----:B0-----:R-:W-:Y:S01]  /*48b0*/  @P1 IMAD.MOV.U32 R4, RZ, RZ, R12 ;  /* 0x000000ffff041224 */ /* 0x001fe200078e000c */
[----:B------:R-:W-:Y:S02]  /*48c0*/  BSSY B1, `(.L_x_153) ;  /* 0x0000009000017945 */ /* 0x000fe40003800000 */
[----:B------:R-:W-:-:S04]  /*48d0*/  FMUL R5, R5, R88 ;  /* 0x0000005805057220 */ /* 0x000fc80000400000 */
[----:B------:R-:W-:-:S05]  /*48e0*/  FFMA R5, R86, R23, R5 ;  /* 0x0000001756057223 */ /* 0x000fca0000000005 */
[----:B------:R-:W-:-:S04]  /*48f0*/  F2FP.F16.F32.PACK_AB R5, RZ, R5 ;  /* 0x00000005ff05723e */ /* 0x000fc800000000ff */
[----:B-1-3--:R-:W-:Y:S01]  /*4900*/  PRMT R6, R5, 0x7610, R6 ;  /* 0x0000761005067816 */ /* 0x00afe20000000006 */
[----:B------:R-:W-:-:S05]  /*4910*/  @P1 IMAD.MOV.U32 R5, RZ, RZ, R13 ;  /* 0x000000ffff051224 */ /* 0x000fca00078e000d */
[----:B------:R0:W-:Y:S01]  /*4920*/  @P1 STG.E.U16 desc[UR36][R4.64+0xf0], R6 ;  /* 0x0000f00604001986 */ /* 0x0001e2000c101524 */
[----:B------:R-:W-:Y:S05]  /*4930*/  @!P0 BRA `(.L_x_154) ;  /* 0x0000000000048947 */ /* 0x000fea0003800000 */
[----:B------:R1:W5:Y:S02]  /*4940*/  LDG.E.LTC128B.U16 R24, desc[UR36][R8.64+0xf2] ;  /* 0x0000f22408187981 */ /* 0x000364000c1e1520 */
.L_x_154:
[----:B------:R-:W-:Y:S05]  /*4950*/  BSYNC B1 ;  /* 0x0000000000017941 */ /* 0x000fea0003800000 */
.L_x_153:
[----:B------:R-:W-:Y:S05]  /*4960*/  @!P0 BRA `(.L_x_155) ;  /* 0x0000001000e88947 */ /* 0x000fea0003800000 */
[----:B-----5:R-:W-:-:S05]  /*4970*/  HADD2.F32 R3, -RZ, R24.H0_H0 ;  /* 0x20000018ff037230 */ /* 0x020fca0000004100 */
[----:B0-----:R-:W-:-:S04]  /*4980*/  FMUL R4, R3, R88 ;  /* 0x0000005803047220 */ /* 0x001fc80000400000 */
[----:B------:R-:W-:-:S05]  /*4990*/  FFMA R4, R87, R23, R4 ;  /* 0x0000001757047223 */ /* 0x000fca0000000004 */
[----:B------:R-:W-:-:S05]  /*49a0*/  F2FP.F16.F32.PACK_AB R4, RZ, R4 ;  /* 0x00000004ff04723e */ /* 0x000fca00000000ff */
[----:B------:R3:W-:Y:S01]  /*49b0*/  STG.E.U16 desc[UR36][R12.64+0xf2], R4 ;  /* 0x0000f2040c007986 */ /* 0x0007e2000c101524 */
[----:B------:R-:W-:Y:S05]  /*49c0*/  BRA `(.L_x_155) ;  /* 0x0000001000d07947 */ /* 0x000fea0003800000 */
.L_x_30:
[----:B------:R-:W-:Y:S01]  /*49d0*/  ISETP.GT.AND P0, PT, R4, 0x1, PT ;  /* 0x000000010400780c */ /* 0x000fe20003f04270 */
[----:B------:R-:W-:Y:S01]  /*49e0*/  ULDC.64 UR4, c[0x0][0x5c0] ;  /* 0x0001700000047ab9 */ /* 0x000fe20000000a00 */
[-C--:B------:R-:W-:Y:S01]  /*49f0*/  FMUL R24, R24, R23.reuse ;  /* 0x0000001718187220 */ /* 0x080fe20000400000 */
[-C--:B------:R-:W-:Y:S01]  /*4a00*/  FMUL R25, R25, R23.reuse ;  /* 0x0000001719197220 */ /* 0x080fe20000400000 */
[----:B------:R-:W-:Y:S01]  /*4a10*/  ISETP.GT.AND P3, PT, R3, RZ, P0 ;  /* 0x000000ff0300720c */ /* 0x000fe20000764270 */
[-C--:B------:R-:W-:Y:S01]  /*4a20*/  FMUL R26, R26, R23.reuse ;  /* 0x000000171a1a7220 */ /* 0x080fe20000400000 */
[----:B------:R-:W-:Y:S01]  /*4a30*/  LEA R6, P4, R92, UR4, 0x1 ;  /* 0x000000045c067c11 */ /* 0x000fe2000f8808ff */
[-C--:B------:R-:W-:Y:S01]  /*4a40*/  FMUL R27, R27, R23.reuse ;  /* 0x000000171b1b7220 */ /* 0x080fe20000400000 */
[----:B------:R-:W-:Y:S01]  /*4a50*/  F2FP.F16.F32.PACK_AB R24, RZ, R24 ;  /* 0x00000018ff18723e */ /* 0x000fe200000000ff */
[-C--:B------:R-:W-:Y:S01]  /*4a60*/  FMUL R28, R28, R23.reuse ;  /* 0x000000171c1c7220 */ /* 0x080fe20000400000 */
[----:B------:R-:W-:Y:S01]  /*4a70*/  LEA.HI.X R7, R92, UR5, R91, 0x1, P4 ;  /* 0x000000055c077c11 */ /* 0x000fe2000a0f0c5b */
[----:B------:R-:W-:Y:S01]  /*4a80*/  FMUL R29, R29, R23 ;  /* 0x000000171d1d7220 */ /* 0x000fe20000400000 */
[----:B------:R-:W-:Y:S01]  /*4a90*/  F2FP.F16.F32.PACK_AB R25, RZ, R25 ;  /* 0x00000019ff19723e */ /* 0x000fe200000000ff */
[-C--:B------:R-:W-:Y:S01]  /*4aa0*/  FMUL R30, R30, R23.reuse ;  /* 0x000000171e1e7220 */ /* 0x080fe20000400000 */
[----:B------:R-:W-:Y:S01]  /*4ab0*/  SHF.L.U64.HI R99, R98, 0x4, R99 ;  /* 0x0000000462637819 */ /* 0x000fe20000010263 */
[----:B------:R-:W-:Y:S01]  /*4ac0*/  @P1 STG.E.U16 desc[UR36][R6.64], R24 ;  /* 0x0000001806001986 */ /* 0x000fe2000c101524 */
[----:B------:R-:W-:Y:S01]  /*4ad0*/  ISETP.GT.AND P1, PT, R4, 0x8, PT ;  /* 0x000000080400780c */ /* 0x000fe20003f24270 */
[-C--:B------:R-:W-:Y:S01]  /*4ae0*/  FMUL R31, R31, R23.reuse ;  /* 0x000000171f1f7220 */ /* 0x080fe20000400000 */
[C---:B------:R-:W-:Y:S01]  /*4af0*/  ISETP.GT.AND P4, PT, R3.reuse, 0x8, P0 ;  /* 0x000000080300780c */ /* 0x040fe20000784270 */
[----:B------:R-:W-:Y:S01]  /*4b00*/  @P3 STG.E.U16 desc[UR36][R6.64+0x2], R25 ;  /* 0x0000021906003986 */ /* 0x000fe2000c101524 */
[----:B------:R-:W-:Y:S01]  /*4b10*/  LEA R8, P3, R98, R6, 0x4 ;  /* 0x0000000662087211 */ /* 0x000fe200078620ff */
[-C--:B------:R-:W-:Y:S01]  /*4b20*/  FMUL R32, R32, R23.reuse ;  /* 0x0000001720207220 */ /* 0x080fe20000400000 */
[----:B------:R-:W-:Y:S01]  /*4b30*/  ISETP.GT.AND P2, PT, R3, 0x8, P2 ;  /* 0x000000080300780c */ /* 0x000fe20001744270 */
[-C--:B------:R-:W-:Y:S01]  /*4b40*/  FMUL R33, R33, R23.reuse ;  /* 0x0000001721217220 */ /* 0x080fe20000400000 */
[----:B------:R-:W-:Y:S01]  /*4b50*/  ISETP.GT.AND P0, PT, R4, 0x9, PT ;  /* 0x000000090400780c */ /* 0x000fe20003f04270 */
[----:B------:R-:W-:Y:S01]  /*4b60*/  IMAD.X R9, R99, 0x1, R7, P3 ;  /* 0x0000000163097824 */ /* 0x000fe200018e0607 */
[C---:B------:R-:W-:Y:S01]  /*4b70*/  ISETP.GT.AND P5, PT, R3.reuse, RZ, P1 ;  /* 0x000000ff0300720c */ /* 0x040fe20000fa4270 */
[-C--:B------:R-:W-:Y:S01]  /*4b80*/  FMUL R34, R34, R23.reuse ;  /* 0x0000001722227220 */ /* 0x080fe20000400000 */
[----:B------:R-:W-:Y:S01]  /*4b90*/  ISETP.GT.AND P3, PT, R3, RZ, P0 ;  /* 0x000000ff0300720c */ /* 0x000fe20000764270 */
[-C--:B------:R-:W-:Y:S01]  /*4ba0*/  FMUL R35, R35, R23.reuse ;  /* 0x0000001723237220 */ /* 0x080fe20000400000 */
[----:B------:R-:W-:Y:S01]  /*4bb0*/  F2FP.F16.F32.PACK_AB R26, RZ, R26 ;  /* 0x0000001aff1a723e */ /* 0x000fe200000000ff */
[----:B------:R-:W-:Y:S01]  /*4bc0*/  FMUL R36, R36, R23 ;  /* 0x0000001724247220 */ /* 0x000fe20000400000 */
[----:B------:R-:W-:Y:S01]  /*4bd0*/  F2FP.F16.F32.PACK_AB R27, RZ, R27 ;  /* 0x0000001bff1b723e */ /* 0x000fe200000000ff */
[----:B------:R-:W-:Y:S01]  /*4be0*/  FMUL R37, R37, R23 ;  /* 0x0000001725257220 */ /* 0x000fe20000400000 */
[----:B------:R-:W-:Y:S01]  /*4bf0*/  F2FP.F16.F32.PACK_AB R28, RZ, R28 ;  /* 0x0000001cff1c723e */ /* 0x000fe200000000ff */
[----:B------:R-:W-:Y:S01]  /*4c00*/  @P2 STG.E.U16 desc[UR36][R8.64], R26 ;  /* 0x0000001a08002986 */ /* 0x000fe2000c101524 */
[----:B------:R-:W-:Y:S01]  /*4c10*/  F2FP.F16.F32.PACK_AB R29, RZ, R29 ;  /* 0x0000001dff1d723e */ /* 0x000fe200000000ff */
[-C--:B------:R-:W-:Y:S01]  /*4c20*/  FMUL R38, R38, R23.reuse ;  /* 0x0000001726267220 */ /* 0x080fe20000400000 */
[----:B------:R-:W-:Y:S01]  /*4c30*/  ISETP.GT.AND P2, PT, R3, 0x8, P1 ;  /* 0x000000080300780c */ /* 0x000fe20000f44270 */
[----:B------:R-:W-:Y:S01]  /*4c40*/  @P4 STG.E.U16 desc[UR36][R8.64+0x2], R27 ;  /* 0x0000021b08004986 */ /* 0x000fe2000c101524 */
[----:B------:R-:W-:Y:S01]  /*4c50*/  ISETP.GT.AND P1, PT, R4, 0x10, PT ;  /* 0x000000100400780c */ /* 0x000fe20003f24270 */
[-C--:B------:R-:W-:Y:S01]  /*4c60*/  FMUL R39, R39, R23.reuse ;  /* 0x0000001727277220 */ /* 0x080fe20000400000 */
[----:B------:R-:W-:Y:S01]  /*4c70*/  F2FP.F16.F32.PACK_AB R30, RZ, R30 ;  /* 0x0000001eff1e723e */ /* 0x000fe200000000ff */
[----:B------:R-:W-:Y:S01]  /*4c80*/  @P5 STG.E.U16 desc[UR36][R6.64+0x10], R28 ;  /* 0x0000101c06005986 */ /* 0x000fe2000c101524 */
[C---:B------:R-:W-:Y:S01]  /*4c90*/  ISETP.GT.AND P4, PT, R3.reuse, RZ, P1 ;  /* 0x000000ff0300720c */ /* 0x040fe20000f84270 */
[----:B------:R-:W-:Y:S01]  /*4ca0*/  FMUL R40, R40, R23 ;  /* 0x0000001728287220 */ /* 0x000fe20000400000 */
[----:B------:R-:W-:Y:S01]  /*4cb0*/  F2FP.F16.F32.PACK_AB R31, RZ, R31 ;  /* 0x0000001fff1f723e */ /* 0x000fe200000000ff */
[----:B------:R-:W-:Y:S01]  /*4cc0*/  @P3 STG.E.U16 desc[UR36][R6.64+0x12], R29 ;  /* 0x0000121d06003986 */ /* 0x000fe2000c101524 */
[----:B------:R-:W-:Y:S01]  /*4cd0*/  ISETP.GT.AND P3, PT, R3, 0x8, P0 ;  /* 0x000000080300780c */ /* 0x000fe20000764270 */
[-C--:B------:R-:W-:Y:S01]  /*4ce0*/  FMUL R41, R41, R23.reuse ;  /* 0x0000001729297220 */ /* 0x080fe20000400000 */
[----:B------:R-:W-:Y:S01]  /*4cf0*/  ISETP.GT.AND P0, PT, R4, 0x11, PT ;  /* 0x000000110400780c */ /* 0x000fe20003f04270 */
[----:B------:R-:W-:Y:S01]  /*4d00*/  @P2 STG.E.U16 desc[UR36][R8.64+0x10], R30 ;  /* 0x0000101e08002986 */ /* 0x000fe2000c101524 */
[----:B------:R-:W-:Y:S01]  /*4d10*/  F2FP.F16.F32.PACK_AB R32, RZ, R32 ;  /* 0x00000020ff20723e */ /* 0x000fe200000000ff */
[-C--:B------:R-:W-:Y:S01]  /*4d20*/  FMUL R42, R42, R23.reuse ;  /* 0x000000172a2a7220 */ /* 0x080fe20000400000 */
[----:B------:R-:W-:Y:S01]  /*4d30*/  ISETP.GT.AND P5, PT, R3, RZ, P0 ;  /* 0x000000ff0300720c */ /* 0x000fe200007a4270 */
[-C--:B------:R-:W-:Y:S01]  /*4d40*/  FMUL R43, R43, R23.reuse ;  /* 0x000000172b2b7220 */ /* 0x080fe20000400000 */
[----:B------:R-:W-:Y:S01]  /*4d50*/  ISETP.GT.AND P2, PT, R3, 0x8, P1 ;  /* 0x000000080300780c */ /* 0x000fe20000f44270 */
[-C--:B------:R-:W-:Y:S01]  /*4d60*/  FMUL R44, R44, R23.reuse ;  /* 0x000000172c2c7220 */ /* 0x080fe20000400000 */
[----:B------:R-:W-:Y:S01]  /*4d70*/  ISETP.GT.AND P1, PT, R4, 0x18, PT ;  /* 0x000000180400780c */ /* 0x000fe20003f24270 */
[----:B------:R-:W-:Y:S01]  /*4d80*/  FMUL R45, R45, R23 ;  /* 0x000000172d2d7220 */ /* 0x000fe20000400000 */
[----:B------:R-:W-:Y:S01]  /*4d90*/  F2FP.F16.F32.PACK_AB R33, RZ, R33 ;  /* 0x00000021ff21723e */ /* 0x000fe200000000ff */
[----:B------:R-:W-:Y:S01]  /*4da0*/  @P3 STG.E.U16 desc[UR36][R8.64+0x12], R31 ;  /* 0x0000121f08003986 */ /* 0x000fe2000c101524 */
[C---:B------:R-:W-:Y:S01]  /*4db0*/  ISETP.GT.AND P3, PT, R3.reuse, 0x8, P0 ;  /* 0x000000080300780c */ /* 0x040fe20000764270 */
[-C--:B------:R-:W-:Y:S01]  /*4dc0*/  FMUL R46, R46, R23.reuse ;  /* 0x000000172e2e7220 */ /* 0x080fe20000400000 */
[----:B------:R-:W-:Y:S01]  /*4dd0*/  ISETP.GT.AND P0, PT, R4, 0x19, PT ;  /* 0x000000190400780c */ /* 0x000fe20003f04270 */
[----:B------:R-:W-:Y:S01]  /*4de0*/  @P4 STG.E.U16 desc[UR36][R6.64+0x20], R32 ;  /* 0x0000202006004986 */ /* 0x000fe2000c101524 */
[----:B------:R-:W-:Y:S01]  /*4df0*/  ISETP.GT.AND P4, PT, R3, RZ, P1 ;  /* 0x000000ff0300720c */ /* 0x000fe20000f84270 */
[-C--:B------:R-:W-:Y:S01]  /*4e00*/  FMUL R47, R47, R23.reuse ;  /* 0x000000172f2f7220 */ /* 0x080fe20000400000 */
[----:B------:R-:W-:Y:S01]  /*4e10*/  F2FP.F16.F32.PACK_AB R34, RZ, R34 ;  /* 0x00000022ff22723e */ /* 0x000fe200000000ff */
[----:B------:R-:W-:Y:S01]  /*4e20*/  @P5 STG.E.U16 desc[UR36][R6.64+0x22], R33 ;  /* 0x0000222106005986 */ /* 0x000fe2000c101524 */
[----:B------:R-:W-:Y:S01]  /*4e30*/  ISETP.GT.AND P5, PT, R3, RZ, P0 ;  /* 0x000000ff0300720c */ /* 0x000fe200007a4270 */
[----:B------:R-:W-:Y:S01]  /*4e40*/  FMUL R48, R48, R23 ;  /* 0x0000001730307220 */ /* 0x000fe20000400000 */
[----:B------:R-:W-:Y:S01]  /*4e50*/  F2FP.F16.F32.PACK_AB R35, RZ, R35 ;  /* 0x00000023ff23723e */ /* 0x000fe200000000ff */
[----:B------:R-:W-:Y:S01]  /*4e60*/  @P2 STG.E.U16 desc[UR36][R8.64+0x20], R34 ;  /* 0x0000202208002986 */ /* 0x000fe2000c101524 */
[----:B------:R-:W-:Y:S01]  /*4e70*/  F2FP.F16.F32.PACK_AB R36, RZ, R36 ;  /* 0x00000024ff24723e */ /* 0x000fe200000000ff */
[-C--:B------:R-:W-:Y:S01]  /*4e80*/  FMUL R49, R49, R23.reuse ;  /* 0x0000001731317220 */ /* 0x080fe20000400000 */
[C---:B------:R-:W-:Y:S01]  /*4e90*/  ISETP.GT.AND P2, PT, R3.reuse, 0x8, P1 ;  /* 0x000000080300780c */ /* 0x040fe20000f44270 */
[----:B------:R-:W-:Y:S01]  /*4ea0*/  @P3 STG.E.U16 desc[UR36][R8.64+0x22], R35 ;  /* 0x0000222308003986 */ /* 0x000fe2000c101524 */
[----:B------:R-:W-:Y:S01]  /*4eb0*/  ISETP.GT.AND P1, PT, R4, 0x20, PT ;  /* 0x000000200400780c */ /* 0x000fe20003f24270 */
[----:B------:R-:W-:Y:S01]  /*4ec0*/  FMUL R50, R50, R23 ;  /* 0x0000001732327220 */ /* 0x000fe20000400000 */
[----:B------:R-:W-:Y:S01]  /*4ed0*/  F2FP.F16.F32.PACK_AB R37, RZ, R37 ;  /* 0x00000025ff25723e */ /* 0x000fe200000000ff */
[----:B------:R-:W-:Y:S01]  /*4ee0*/  @P4 STG.E.U16 desc[UR36][R6.64+0x30], R36 ;  /* 0x0000302406004986 */ /* 0x000fe2000c101524 */
[----:B------:R-:W-:Y:S01]  /*4ef0*/  ISETP.GT.AND P3, PT, R3, 0x8, P0 ;  /* 0x000000080300780c */ /* 0x000fe20000764270 */
[-C--:B------:R-:W-:Y:S01]  /*4f00*/  FMUL R51, R51, R23.reuse ;  /* 0x0000001733337220 */ /* 0x080fe20000400000 */
[----:B------:R-:W-:Y:S01]  /*4f10*/  ISETP.GT.AND P0, PT, R4, 0x21, PT ;  /* 0x000000210400780c */ /* 0x000fe20003f04270 */
[----:B------:R-:W-:Y:S01]  /*4f20*/  @P5 STG.E.U16 desc[UR36][R6.64+0x32], R37 ;  /* 0x0000322506005986 */ /* 0x000fe2000c101524 */
[----:B------:R-:W-:Y:S01]  /*4f30*/  ISETP.GT.AND P4, PT, R3, RZ, P1 ;  /* 0x000000ff0300720c */ /* 0x000fe20000f84270 */
[-C--:B------:R-:W-:Y:S01]  /*4f40*/  FMUL R52, R52, R23.reuse ;  /* 0x0000001734347220 */ /* 0x080fe20000400000 */
[----:B------:R-:W-:Y:S01]  /*4f50*/  F2FP.F16.F32.PACK_AB R38, RZ, R38 ;  /* 0x00000026ff26723e */ /* 0x000fe200000000ff */
[-C--:B------:R-:W-:Y:S01]  /*4f60*/  FMUL R53, R53, R23.reuse ;  /* 0x0000001735357220 */ /* 0x080fe20000400000 */
        /* <DEDUP_REMOVED lines=113> */
[----:B------:R-:W-:Y:S01]  /*5680*/  FMUL R87, R87, R23 ;  /* 0x0000001757577220 */ /* 0x000fe20000400000 */
[----:B------:R-:W-:Y:S01]  /*5690*/  ISETP.GT.AND P0, PT, R4, 0x51, PT ;  /* 0x000000510400780c */ /* 0x000fe20003f04270 */
[----:B------:R-:W-:Y:S01]  /*56a0*/  @P5 STG.E.U16 desc[UR36][R6.64+0x92], R61 ;  /* 0x0000923d06005986 */ /* 0x000fe2000c101524 */
[----:B------:R-:W-:-:S02]  /*56b0*/  ISETP.GT.AND P4, PT, R3, RZ, P1 ;  /* 0x000000ff0300720c */ /* 0x000fc40000f84270 */
[----:B------:R-:W-:Y:S02]  /*56c0*/  F2FP.F16.F32.PACK_AB R62, RZ, R62 ;  /* 0x0000003eff3e723e */ /* 0x000fe400000000ff */
[C---:B------:R-:W-:Y:S02]  /*56d0*/  ISETP.GT.AND P5, PT, R3.reuse, RZ, P0 ;  /* 0x000000ff0300720c */ /* 0x040fe400007a4270 */
[----:B------:R-:W-:Y:S01]  /*56e0*/  F2FP.F16.F32.PACK_AB R63, RZ, R63 ;  /* 0x0000003fff3f723e */ /* 0x000fe200000000ff */
[----:B------:R-:W-:Y:S01]  /*56f0*/  @P2 STG.E.U16 desc[UR36][R8.64+0x90], R62 ;  /* 0x0000903e08002986 */ /* 0x000fe2000c101524 */
[----:B------:R-:W-:Y:S02]  /*5700*/  F2FP.F16.F32.PACK_AB R64, RZ, R64 ;  /* 0x00000040ff40723e */ /* 0x000fe400000000ff */
[----:B------:R-:W-:Y:S01]  /*5710*/  ISETP.GT.AND P2, PT, R3, 0x8, P1 ;  /* 0x000000080300780c */ /* 0x000fe20000f44270 */
[----:B------:R-:W-:Y:S01]  /*5720*/  @P3 STG.E.U16 desc[UR36][R8.64+0x92], R63 ;  /* 0x0000923f08003986 */ /* 0x000fe2000c101524 */
[----:B------:R-:W-:-:S02]  /*5730*/  ISETP.GT.AND P1, PT, R4, 0x58, PT ;  /* 0x000000580400780c */ /* 0x000fc40003f24270 */
[----:B------:R-:W-:Y:S01]  /*5740*/  F2FP.F16.F32.PACK_AB R65, RZ, R65 ;  /* 0x00000041ff41723e */ /* 0x000fe200000000ff */
[----:B------:R-:W-:Y:S01]  /*5750*/  @P4 STG.E.U16 desc[UR36][R6.64+0xa0], R64 ;  /* 0x0000a04006004986 */ /* 0x000fe2000c101524 */
[C---:B------:R-:W-:Y:S02]  /*5760*/  ISETP.GT.AND P3, PT, R3.reuse, 0x8, P0 ;  /* 0x000000080300780c */ /* 0x040fe40000764270 */
[----:B------:R-:W-:Y:S01]  /*5770*/  ISETP.GT.AND P0, PT, R4, 0x59, PT ;  /* 0x000000590400780c */ /* 0x000fe20003f04270 */
[----:B------:R-:W-:Y:S01]  /*5780*/  @P5 STG.E.U16 desc[UR36][R6.64+0xa2], R65 ;  /* 0x0000a24106005986 */ /* 0x000fe2000c101524 */
[C---:B------:R-:W-:Y:S02]  /*5790*/  ISETP.GT.AND P4, PT, R3.reuse, RZ, P1 ;  /* 0x000000ff0300720c */ /* 0x040fe40000f84270 */
[----:B------:R-:W-:Y:S02]  /*57a0*/  F2FP.F16.F32.PACK_AB R66, RZ, R66 ;  /* 0x00000042ff42723e */ /* 0x000fe400000000ff */
[----:B------:R-:W-:-:S02]  /*57b0*/  ISETP.GT.AND P5, PT, R3, RZ, P0 ;  /* 0x000000ff0300720c */ /* 0x000fc400007a4270 */
[----:B------:R-:W-:Y:S01]  /*57c0*/  F2FP.F16.F32.PACK_AB R67, RZ, R67 ;  /* 0x00000043ff43723e */ /* 0x000fe200000000ff */
[----:B------:R-:W-:Y:S01]  /*57d0*/  @P2 STG.E.U16 desc[UR36][R8.64+0xa0], R66 ;  /* 0x0000a04208002986 */ /* 0x000fe2000c101524 */
[----:B------:R-:W-:Y:S02]  /*57e0*/  F2FP.F16.F32.PACK_AB R68, RZ, R68 ;  /* 0x00000044ff44723e */ /* 0x000fe400000000ff */
[C---:B------:R-:W-:Y:S01]  /*57f0*/  ISETP.GT.AND P2, PT, R3.reuse, 0x8, P1 ;  /* 0x000000080300780c */ /* 0x040fe20000f44270 */
[----:B------:R-:W-:Y:S01]  /*5800*/  @P3 STG.E.U16 desc[UR36][R8.64+0xa2], R67 ;  /* 0x0000a24308003986 */ /* 0x000fe2000c101524 */
[----:B------:R-:W-:Y:S02]  /*5810*/  ISETP.GT.AND P1, PT, R4, 0x60, PT ;  /* 0x000000600400780c */ /* 0x000fe40003f24270 */
[----:B------:R-:W-:Y:S01]  /*5820*/  F2FP.F16.F32.PACK_AB R69, RZ, R69 ;  /* 0x00000045ff45723e */ /* 0x000fe200000000ff */
[----:B------:R-:W-:Y:S01]  /*5830*/  @P4 STG.E.U16 desc[UR36][R6.64+0xb0], R68 ;  /* 0x0000b04406004986 */ /* 0x000fe2000c101524 */
[----:B------:R-:W-:-:S02]  /*5840*/  ISETP.GT.AND P3, PT, R3, 0x8, P0 ;  /* 0x000000080300780c */ /* 0x000fc40000764270 */
[----:B------:R-:W-:Y:S01]  /*5850*/  ISETP.GT.AND P0, PT, R4, 0x61, PT ;  /* 0x000000610400780c */ /* 0x000fe20003f04270 */
[----:B------:R-:W-:Y:S01]  /*5860*/  @P5 STG.E.U16 desc[UR36][R6.64+0xb2], R69 ;  /* 0x0000b24506005986 */ /* 0x000fe2000c101524 */
[C---:B------:R-:W-:Y:S02]  /*5870*/  ISETP.GT.AND P4, PT, R3.reuse, RZ, P1 ;  /* 0x000000ff0300720c */ /* 0x040fe40000f84270 */
[----:B------:R-:W-:Y:S02]  /*5880*/  ISETP.GT.AND P5, PT, R3, RZ, P0 ;  /* 0x000000ff0300720c */ /* 0x000fe400007a4270 */
[----:B------:R-:W-:Y:S02]  /*5890*/  F2FP.F16.F32.PACK_AB R70, RZ, R70 ;  /* 0x00000046ff46723e */ /* 0x000fe400000000ff */
[----:B------:R-:W-:Y:S02]  /*58a0*/  F2FP.F16.F32.PACK_AB R71, RZ, R71 ;  /* 0x00000047ff47723e */ /* 0x000fe400000000ff */
[----:B------:R-:W-:Y:S01]  /*58b0*/  F2FP.F16.F32.PACK_AB R72, RZ, R72 ;  /* 0x00000048ff48723e */ /* 0x000fe200000000ff */
[----:B------:R-:W-:Y:S01]  /*58c0*/  @P2 STG.E.U16 desc[UR36][R8.64+0xb0], R70 ;  /* 0x0000b04608002986 */ /* 0x000fe2000c101524 */
[----:B------:R-:W-:-:S02]  /*58d0*/  F2FP.F16.F32.PACK_AB R73, RZ, R73 ;  /* 0x00000049ff49723e */ /* 0x000fc400000000ff */
[C---:B------:R-:W-:Y:S01]  /*58e0*/  ISETP.GT.AND P1, PT, R3.reuse, 0x8, P1 ;  /* 0x000000080300780c */ /* 0x040fe20000f24270 */
[----:B------:R-:W-:Y:S01]  /*58f0*/  @P3 STG.E.U16 desc[UR36][R8.64+0xb2], R71 ;  /* 0x0000b24708003986 */ /* 0x000fe2000c101524 */
[C---:B------:R-:W-:Y:S02]  /*5900*/  ISETP.GT.AND P2, PT, R3.reuse, 0x8, P0 ;  /* 0x000000080300780c */ /* 0x040fe40000744270 */
[C---:B------:R-:W-:Y:S01]  /*5910*/  ISETP.GT.AND P0, PT, R4.reuse, 0x69, PT ;  /* 0x000000690400780c */ /* 0x040fe20003f04270 */
[----:B------:R-:W-:Y:S01]  /*5920*/  @P4 STG.E.U16 desc[UR36][R6.64+0xc0], R72 ;  /* 0x0000c04806004986 */ /* 0x000fe2000c101524 */
[----:B------:R-:W-:Y:S02]  /*5930*/  ISETP.GT.AND P4, PT, R4, 0x68, PT ;  /* 0x000000680400780c */ /* 0x000fe40003f84270 */
[----:B------:R-:W-:Y:S01]  /*5940*/  F2FP.F16.F32.PACK_AB R74, RZ, R74 ;  /* 0x0000004aff4a723e */ /* 0x000fe200000000ff */
[----:B------:R-:W-:Y:S01]  /*5950*/  @P5 STG.E.U16 desc[UR36][R6.64+0xc2], R73 ;  /* 0x0000c24906005986 */ /* 0x000fe2000c101524 */
[----:B------:R-:W-:-:S02]  /*5960*/  ISETP.GT.AND P5, PT, R3, RZ, P4 ;  /* 0x000000ff0300720c */ /* 0x000fc400027a4270 */
[C---:B------:R-:W-:Y:S01]  /*5970*/  ISETP.GT.AND P3, PT, R3.reuse, RZ, P0 ;  /* 0x000000ff0300720c */ /* 0x040fe20000764270 */
[----:B------:R-:W-:Y:S01]  /*5980*/  @P1 STG.E.U16 desc[UR36][R8.64+0xc0], R74 ;  /* 0x0000c04a08001986 */ /* 0x000fe2000c101524 */
[----:B------:R-:W-:Y:S02]  /*5990*/  F2FP.F16.F32.PACK_AB R75, RZ, R75 ;  /* 0x0000004bff4b723e */ /* 0x000fe400000000ff */
[----:B------:R-:W-:Y:S02]  /*59a0*/  F2FP.F16.F32.PACK_AB R76, RZ, R76 ;  /* 0x0000004cff4c723e */ /* 0x000fe400000000ff */
[C---:B------:R-:W-:Y:S01]  /*59b0*/  ISETP.GT.AND P4, PT, R3.reuse, 0x8, P4 ;  /* 0x000000080300780c */ /* 0x040fe20002784270 */
[----:B------:R-:W-:Y:S01]  /*59c0*/  @P2 STG.E.U16 desc[UR36][R8.64+0xc2], R75 ;  /* 0x0000c24b08002986 */ /* 0x000fe2000c101524 */
[----:B------:R-:W-:Y:S02]  /*59d0*/  F2FP.F16.F32.PACK_AB R77, RZ, R77 ;  /* 0x0000004dff4d723e */ /* 0x000fe400000000ff */
[----:B------:R-:W-:Y:S01]  /*59e0*/  ISETP.GT.AND P2, PT, R4, 0x71, PT ;  /* 0x000000710400780c */ /* 0x000fe20003f44270 */
[----:B------:R-:W-:Y:S01]  /*59f0*/  @P5 STG.E.U16 desc[UR36][R6.64+0xd0], R76 ;  /* 0x0000d04c06005986 */ /* 0x000fe2000c101524 */
[----:B------:R-:W-:-:S02]  /*5a00*/  ISETP.GT.AND P5, PT, R3, 0x8, P0 ;  /* 0x000000080300780c */ /* 0x000fc400007a4270 */
[C---:B------:R-:W-:Y:S01]  /*5a10*/  ISETP.GT.AND P1, PT, R4.reuse, 0x78, PT ;  /* 0x000000780400780c */ /* 0x040fe20003f24270 */
[----:B------:R-:W-:Y:S01]  /*5a20*/  @P3 STG.E.U16 desc[UR36][R6.64+0xd2], R77 ;  /* 0x0000d24d06003986 */ /* 0x000fe2000c101524 */
[C---:B------:R-:W-:Y:S02]  /*5a30*/  ISETP.GT.AND P3, PT, R4.reuse, 0x70, PT ;  /* 0x000000700400780c */ /* 0x040fe40003f64270 */
[----:B------:R-:W-:Y:S01]  /*5a40*/  ISETP.GT.AND P0, PT, R4, 0x79, PT ;  /* 0x000000790400780c */ /* 0x000fe20003f04270 */
[----:B------:R-:W-:Y:S01]  /*5a50*/  @P4 IMAD.MOV.U32 R4, RZ, RZ, R8 ;  /* 0x000000ffff044224 */ /* 0x000fe200078e0008 */
[----:B------:R-:W-:Y:S01]  /*5a60*/  F2FP.F16.F32.PACK_AB R78, RZ, R78 ;  /* 0x0000004eff4e723e */ /* 0x000fe200000000ff */
[----:B------:R-:W-:Y:S01]  /*5a70*/  @P4 IMAD.MOV.U32 R5, RZ, RZ, R9 ;  /* 0x000000ffff054224 */ /* 0x000fe200078e0009 */
[----:B------:R-:W-:Y:S02]  /*5a80*/  F2FP.F16.F32.PACK_AB R79, RZ, R79 ;  /* 0x0000004fff4f723e */ /* 0x000fe400000000ff */
[----:B------:R-:W-:-:S02]  /*5a90*/  F2FP.F16.F32.PACK_AB R80, RZ, R80 ;  /* 0x00000050ff50723e */ /* 0x000fc400000000ff */
[----:B------:R0:W-:Y:S01]  /*5aa0*/  @P4 STG.E.U16 desc[UR36][R4.64+0xd0], R78 ;  /* 0x0000d04e04004986 */ /* 0x0001e2000c101524 */
[C---:B------:R-:W-:Y:S02]  /*5ab0*/  ISETP.GT.AND P4, PT, R3.reuse, RZ, P2 ;  /* 0x000000ff0300720c */ /* 0x040fe40001784270 */
[----:B------:R-:W-:Y:S02]  /*5ac0*/  F2FP.F16.F32.PACK_AB R81, RZ, R81 ;  /* 0x00000051ff51723e */ /* 0x000fe400000000ff */
[----:B------:R-:W-:Y:S02]  /*5ad0*/  ISETP.GT.AND P2, PT, R3, 0x8, P2 ;  /* 0x000000080300780c */ /* 0x000fe40001744270 */
[----:B------:R-:W-:Y:S02]  /*5ae0*/  F2FP.F16.F32.PACK_AB R82, RZ, R82 ;  /* 0x00000052ff52723e */ /* 0x000fe400000000ff */
[----:B------:R-:W-:Y:S02]  /*5af0*/  F2FP.F16.F32.PACK_AB R83, RZ, R83 ;  /* 0x00000053ff53723e */ /* 0x000fe400000000ff */
[----:B------:R-:W-:Y:S01]  /*5b00*/  F2FP.F16.F32.PACK_AB R84, RZ, R84 ;  /* 0x00000054ff54723e */ /* 0x000fe200000000ff */
[----:B0-----:R-:W-:Y:S01]  /*5b10*/  @P5 IMAD.MOV.U32 R4, RZ, RZ, R8 ;  /* 0x000000ffff045224 */ /* 0x001fe200078e0008 */
[----:B------:R-:W-:Y:S01]  /*5b20*/  F2FP.F16.F32.PACK_AB R85, RZ, R85 ;  /* 0x00000055ff55723e */ /* 0x000fe200000000ff */
[----:B------:R-:W-:Y:S01]  /*5b30*/  @P5 IMAD.MOV.U32 R5, RZ, RZ, R9 ;  /* 0x000000ffff055224 */ /* 0x000fe200078e0009 */
[----:B------:R-:W-:-:S02]  /*5b40*/  F2FP.F16.F32.PACK_AB R86, RZ, R86 ;  /* 0x00000056ff56723e */ /* 0x000fc400000000ff */
[----:B------:R-:W-:Y:S02]  /*5b50*/  F2FP.F16.F32.PACK_AB R87, RZ, R87 ;  /* 0x00000057ff57723e */ /* 0x000fe400000000ff */
[----:B------:R0:W-:Y:S01]  /*5b60*/  @P5 STG.E.U16 desc[UR36][R4.64+0xd2], R79 ;  /* 0x0000d24f04005986 */ /* 0x0001e2000c101524 */
[C---:B------:R-:W-:Y:S02]  /*5b70*/  ISETP.GT.AND P5, PT, R3.reuse, RZ, P3 ;  /* 0x000000ff0300720c */ /* 0x040fe40001fa4270 */
[----:B------:R-:W-:-:S11]  /*5b80*/  ISETP.GT.AND P3, PT, R3, 0x8, P3 ;  /* 0x000000080300780c */ /* 0x000fd60001f64270 */
[----:B0-----:R-:W-:Y:S02]  /*5b90*/  @P5 IMAD.MOV.U32 R4, RZ, RZ, R6 ;  /* 0x000000ffff045224 */ /* 0x001fe400078e0006 */
[----:B------:R-:W-:-:S05]  /*5ba0*/  @P5 IMAD.MOV.U32 R5, RZ, RZ, R7 ;  /* 0x000000ffff055224 */ /* 0x000fca00078e0007 */
[----:B------:R0:W-:Y:S01]  /*5bb0*/  @P5 STG.E.U16 desc[UR36][R4.64+0xe0], R80 ;  /* 0x0000e05004005986 */ /* 0x0001e2000c101524 */
[C---:B------:R-:W-:Y:S02]  /*5bc0*/  ISETP.GT.AND P5, PT, R3.reuse, RZ, P0 ;  /* 0x000000ff0300720c */ /* 0x040fe400007a4270 */
[----:B------:R-:W-:Y:S01]  /*5bd0*/  ISETP.GT.AND P0, PT, R3, 0x8, P0 ;  /* 0x000000080300780c */ /* 0x000fe20000704270 */
[----:B0-----:R-:W-:Y:S02]  /*5be0*/  @P4 IMAD.MOV.U32 R4, RZ, RZ, R6 ;  /* 0x000000ffff044224 */ /* 0x001fe400078e0006 */
[----:B------:R-:W-:-:S05]  /*5bf0*/  @P4 IMAD.MOV.U32 R5, RZ, RZ, R7 ;  /* 0x000000ffff054224 */ /* 0x000fca00078e0007 */
[----:B------:R0:W-:Y:S01]  /*5c00*/  @P4 STG.E.U16 desc[UR36][R4.64+0xe2], R81 ;  /* 0x0000e25104004986 */ /* 0x0001e2000c101524 */
[C---:B------:R-:W-:Y:S02]  /*5c10*/  ISETP.GT.AND P4, PT, R3.reuse, RZ, P1 ;  /* 0x000000ff0300720c */ /* 0x040fe40000f84270 */
[----:B------:R-:W-:Y:S01]  /*5c20*/  ISETP.GT.AND P1, PT, R3, 0x8, P1 ;  /* 0x000000080300780c */ /* 0x000fe20000f24270 */
[----:B0-----:R-:W-:Y:S02]  /*5c30*/  @P3 IMAD.MOV.U32 R4, RZ, RZ, R8 ;  /* 0x000000ffff043224 */ /* 0x001fe400078e0008 */
[----:B------:R-:W-:-:S05]  /*5c40*/  @P3 IMAD.MOV.U32 R5, RZ, RZ, R9 ;  /* 0x000000ffff053224 */ /* 0x000fca00078e0009 */
[----:B------:R0:W-:Y:S02]  /*5c50*/  @P3 STG.E.U16 desc[UR36][R4.64+0xe0], R82 ;  /* 0x0000e05204003986 */ /* 0x0001e4000c101524 */
[----:B0-----:R-:W-:Y:S02]  /*5c60*/  @P2 IMAD.MOV.U32 R4, RZ, RZ, R8 ;  /* 0x000000ffff042224 */ /* 0x001fe400078e0008 */
[----:B------:R-:W-:-:S05]  /*5c70*/  @P2 IMAD.MOV.U32 R5, RZ, RZ, R9 ;  /* 0x000000ffff052224 */ /* 0x000fca00078e0009 */
[----:B------:R0:W-:Y:S02]  /*5c80*/  @P2 STG.E.U16 desc[UR36][R4.64+0xe2], R83 ;  /* 0x0000e25304002986 */ /* 0x0001e4000c101524 */
[----:B0-----:R-:W-:Y:S02]  /*5c90*/  @P4 IMAD.MOV.U32 R4, RZ, RZ, R6 ;  /* 0x000000ffff044224 */ /* 0x001fe400078e0006 */
[----:B------:R-:W-:-:S05]  /*5ca0*/  @P4 IMAD.MOV.U32 R5, RZ, RZ, R7 ;  /* 0x000000ffff054224 */ /* 0x000fca00078e0007 */
[----:B------:R0:W-:Y:S04]  /*5cb0*/  @P4 STG.E.U16 desc[UR36][R4.64+0xf0], R84 ;  /* 0x0000f05404004986 */ /* 0x0001e8000c101524 */
[----:B------:R1:W-:Y:S01]  /*5cc0*/  @P5 STG.E.U16 desc[UR36][R6.64+0xf2], R85 ;  /* 0x0000f25506005986 */ /* 0x0003e2000c101524 */
[----:B0-----:R-:W-:Y:S02]  /*5cd0*/  @P1 IMAD.MOV.U32 R4, RZ, RZ, R8 ;  /* 0x000000ffff041224 */ /* 0x001fe400078e0008 */
[----:B------:R-:W-:-:S05]  /*5ce0*/  @P1 IMAD.MOV.U32 R5, RZ, RZ, R9 ;  /* 0x000000ffff051224 */ /* 0x000fca00078e0009 */
[----:B------:R1:W-:Y:S04]  /*5cf0*/  @P1 STG.E.U16 desc[UR36][R4.64+0xf0], R86 ;  /* 0x0000f05604001986 */ /* 0x0003e8000c101524 */
[----:B------:R1:W-:Y:S02]  /*5d00*/  @P0 STG.E.U16 desc[UR36][R8.64+0xf2], R87 ;  /* 0x0000f25708000986 */ /* 0x0003e4000c101524 */
.L_x_155:
[----:B------:R-:W-:Y:S05]  /*5d10*/  BSYNC B0 ;  /* 0x0000000000007941 */ /* 0x000fea0003800000 */
.L_x_29:
[----:B------:R-:W-:Y:S01]  /*5d20*/  ULDC UR4, c[0x0][0xc] ;  /* 0x0000030000047ab9 */ /* 0x000fe20000000800 */
[----:B------:R-:W-:Y:S01]  /*5d30*/  ULDC UR5, c[0x0][0x10] ;  /* 0x0000040000057ab9 */ /* 0x000fe20000000800 */
[----:B------:R-:W0:Y:S01]  /*5d40*/  LDC R3, c[0x0][0x14] ;  /* 0x00000500ff037b82 */ /* 0x000e220000000800 */
[----:B------:R-:W-:Y:S01]  /*5d50*/  UIMAD.WIDE.U32 UR4, UR4, UR5, URZ ;  /* 0x00000005040472a5 */ /* 0x000fe2000f8e003f */
[----:B------:R-:W-:Y:S02]  /*5d60*/  IMAD.MOV.U32 R92, RZ, RZ, -0x1 ;  /* 0xffffffffff5c7424 */ /* 0x000fe400078e00ff */
[----:B------:R-:W-:-:S03]  /*5d70*/  IMAD.MOV.U32 R89, RZ, RZ, -0x1 ;  /* 0xffffffffff597424 */ /* 0x000fc600078e00ff */
[----:B0-----:R-:W-:-:S04]  /*5d80*/  IMAD.WIDE.U32 R16, R3, UR4, R16 ;  /* 0x0000000403107c25 */ /* 0x001fc8000f8e0010 */
[----:B------:R-:W-:Y:S01]  /*5d90*/  IMAD R3, R3, UR5, RZ ;  /* 0x0000000503037c24 */ /* 0x000fe2000f8e02ff */
[----:B------:R-:W-:Y:S02]  /*5da0*/  ULDC.64 UR4, c[0x0][0x650] ;  /* 0x0001940000047ab9 */ /* 0x000fe40000000a00 */
[----:B------:R-:W-:Y:S01]  /*5db0*/  ISETP.GE.U32.AND P0, PT, R16, UR4, PT ;  /* 0x0000000410007c0c */ /* 0x000fe2000bf06070 */
[--C-:B------:R-:W-:Y:S01]  /*5dc0*/  IMAD.IADD R17, R17, 0x1, R3.reuse ;  /* 0x0000000111117824 */ /* 0x100fe200078e0203 */
[----:B------:R-:W-:-:S04]  /*5dd0*/  PRMT R3, RZ, 0x7610, R3 ;  /* 0x00007610ff037816 */ /* 0x000fc80000000003 */
[----:B------:R-:W-:-:S13]  /*5de0*/  ISETP.GE.U32.AND.EX P0, PT, R17, UR5, PT, P0 ;  /* 0x0000000511007c0c */ /* 0x000fda000bf06100 */
[----:B------:R-:W-:Y:S05]  /*5df0*/  @P0 BRA `(.L_x_156) ;  /* 0x0000000400640947 */ /* 0x000fea0003800000 */
[----:B---3--:R-:W0:Y:S01]  /*5e00*/  S2R R12, SR_CTAID.X ;  /* 0x00000000000c7919 */ /* 0x008e220000002500 */
[----:B------:R-:W3:Y:S01]  /*5e10*/  LDC.64 R10, c[0x0][0x628] ;  /* 0x00018a00ff0a7b82 */ /* 0x000ee20000000a00 */
[----:B------:R-:W-:Y:S01]  /*5e20*/  ULDC UR4, c[0x0][0x150] ;  /* 0x0000540000047ab9 */ /* 0x000fe20000000800 */
[----:B-12-4-:R-:W-:Y:S01]  /*5e30*/  IMAD.MOV.U32 R8, RZ, RZ, R16 ;  /* 0x000000ffff087224 */ /* 0x016fe200078e0010 */
[----:B-----5:R-:W1:Y:S01]  /*5e40*/  S2R R24, SR_CTAID.Y ;  /* 0x0000000000187919 */ /* 0x020e620000002600 */
[----:B------:R-:W-:-:S04]  /*5e50*/  IMAD.MOV.U32 R9, RZ, RZ, R17 ;  /* 0x000000ffff097224 */ /* 0x000fc800078e0011 */
[----:B------:R-:W2:Y:S08]  /*5e60*/  LDC R21, c[0x0][0x144] ;  /* 0x00005100ff157b82 */ /* 0x000eb00000000800 */
[----:B------:R-:W4:Y:S08]  /*5e70*/  LDC R0, c[0x0][0x630] ;  /* 0x00018c00ff007b82 */ /* 0x000f300000000800 */
[----:B------:R-:W1:Y:S01]  /*5e80*/  LDC.64 R14, c[0x0][0x620] ;  /* 0x00018800ff0e7b82 */ /* 0x000e620000000a00 */
[----:B---3--:R-:W-:-:S04]  /*5e90*/  ISETP.NE.U32.AND P0, PT, R10, RZ, PT ;  /* 0x000000ff0a00720c */ /* 0x008fc80003f05070 */
[----:B------:R-:W-:Y:S02]  /*5ea0*/  ISETP.NE.AND.EX P0, PT, R11, RZ, PT, P0 ;  /* 0x000000ff0b00720c */ /* 0x000fe40003f05300 */
[----:B0-----:R-:W-:-:S05]  /*5eb0*/  I2FP.F32.U32 R3, R12 ;  /* 0x0000000c00037245 */ /* 0x001fca0000201000 */
[----:B------:R-:W-:-:S04]  /*5ec0*/  FMUL R3, R3, UR4 ;  /* 0x0000000403037c20 */ /* 0x000fc80008400000 */
[----:B------:R0:W3:Y:S02]  /*5ed0*/  F2I.U32.TRUNC.NTZ R20, R3 ;  /* 0x0000000300147305 */ /* 0x0000e4000020f000 */
[----:B--2-4-:R-:W-:Y:S05]  /*5ee0*/  @!P0 BRA `(.L_x_157) ;  /* 0x0000000000288947 */ /* 0x014fea0003800000 */
[----:B0-----:R-:W0:Y:S02]  /*5ef0*/  LDC R3, c[0x0][0x634] ;  /* 0x00018d00ff037b82 */ /* 0x001e240000000800 */
        /* <DEDUP_REMOVED lines=9> */
.L_x_157:
[----:B------:R-:W2:Y:S01]  /*5f90*/  LDC.64 R28, c[0x0][0x640] ;  /* 0x00019000ff1c7b82 */ /* 0x000ea20000000a00 */
[-CC-:B------:R-:W-:Y:S01]  /*5fa0*/  SHF.R.U64 R89, R8, R0.reuse, R9.reuse ;  /* 0x0000000008597219 */ /* 0x180fe20000001209 */
[----:B---3--:R-:W-:Y:S01]  /*5fb0*/  IMAD.MOV R20, RZ, RZ, -R20 ;  /* 0x000000ffff147224 */ /* 0x008fe200078e0a14 */
[----:B------:R-:W-:Y:S01]  /*5fc0*/  SHF.R.U32.HI R0, RZ, R0, R9 ;  /* 0x00000000ff007219 */ /* 0x000fe20000011609 */
[----:B------:R-:W-:Y:S01]  /*5fd0*/  ULDC UR4, c[0x0][0x154] ;  /* 0x0000550000047ab9 */ /* 0x000fe20000000800 */
[----:B0-----:R-:W-:Y:S01]  /*5fe0*/  IADD3 R3, P0, RZ, -R89, RZ ;  /* 0x80000059ff037210 */ /* 0x001fe20007f1e0ff */
[----:B------:R-:W-:Y:S02]  /*5ff0*/  IMAD R21, R21, R20, R12 ;  /* 0x0000001415157224 */ /* 0x000fe400078e020c */
[----:B------:R-:W0:Y:S01]  /*6000*/  LDC R6, c[0x0][0x618] ;  /* 0x00018600ff067b82 */ /* 0x000e220000000800 */
[----:B------:R-:W-:Y:S02]  /*6010*/  IMAD.MOV.U32 R7, RZ, RZ, 0x1 ;  /* 0x00000001ff077424 */ /* 0x000fe400078e00ff */
[----:B------:R-:W-:-:S04]  /*6020*/  IMAD.X R5, RZ, RZ, ~R0, P0 ;  /* 0x000000ffff057224 */ /* 0x000fc800000e0e00 */
[-C--:B-1----:R-:W-:Y:S01]  /*6030*/  IMAD R0, R5, R14.reuse, RZ ;  /* 0x0000000e05007224 */ /* 0x082fe200078e02ff */
[----:B------:R-:W1:Y:S01]  /*6040*/  LDC R8, c[0x0][0x608] ;  /* 0x00018200ff087b82 */ /* 0x000e620000000800 */
[----:B------:R-:W-:-:S04]  /*6050*/  IMAD.WIDE.U32 R4, R3, R14, R16 ;  /* 0x0000000e03047225 */ /* 0x000fc800078e0010 */
[----:B------:R-:W-:Y:S01]  /*6060*/  IMAD R3, R3, R15, R0 ;  /* 0x0000000f03037224 */ /* 0x000fe200078e0200 */
[----:B------:R-:W-:Y:S02]  /*6070*/  I2FP.F32.U32 R0, R24 ;  /* 0x0000001800007245 */ /* 0x000fe40000201000 */
[----:B------:R-:W3:Y:S01]  /*6080*/  LDC R26, c[0x0][0x658] ;  /* 0x00019600ff1a7b82 */ /* 0x000ee20000000800 */
[----:B------:R-:W-:Y:S01]  /*6090*/  IMAD.IADD R3, R5, 0x1, R3 ;  /* 0x0000000105037824 */ /* 0x000fe200078e0203 */
[----:B--2---:R-:W-:Y:S01]  /*60a0*/  ISETP.NE.U32.AND P0, PT, R28, RZ, PT ;  /* 0x000000ff1c00720c */ /* 0x004fe20003f05070 */
[----:B------:R-:W-:Y:S01]  /*60b0*/  FMUL R0, R0, UR4 ;  /* 0x0000000400007c20 */ /* 0x000fe20008400000 */
[----:B------:R-:W-:Y:S02]  /*60c0*/  IMAD.MOV.U32 R5, RZ, RZ, -0x1 ;  /* 0xffffffffff057424 */ /* 0x000fe400078e00ff */
[----:B------:R-:W-:Y:S01]  /*60d0*/  ISETP.NE.AND.EX P0, PT, R29, RZ, PT, P0 ;  /* 0x000000ff1d00720c */ /* 0x000fe20003f05300 */
[----:B------:R2:W4:Y:S01]  /*60e0*/  F2I.U32.TRUNC.NTZ R13, R0 ;  /* 0x00000000000d7305 */ /* 0x000522000020f000 */
[----:B------:R-:W2:Y:S01]  /*60f0*/  LDC R15, c[0x0][0x148] ;  /* 0x00005200ff0f7b82 */ /* 0x000ea20000000800 */
[----:B0-----:R-:W-:-:S02]  /*6100*/  SHF.R.U64 R12, R4, R6, R3 ;  /* 0x00000006040c7219 */ /* 0x001fc40000001203 */
[----:B------:R-:W-:-:S05]  /*6110*/  SHF.R.U32.HI R3, RZ, R6, R3 ;  /* 0x00000006ff037219 */ /* 0x000fca0000011603 */
[----:B------:R-:W0:Y:S01]  /*6120*/  LDC R20, c[0x0][0x600] ;  /* 0x00018000ff147b82 */ /* 0x000e220000000800 */
[-CC-:B-1----:R-:W-:Y:S02]  /*6130*/  SHF.R.U64 R10, R12, R8.reuse, R3.reuse ;  /* 0x000000080c0a7219 */ /* 0x182fe40000001203 */
[----:B------:R-:W-:-:S05]  /*6140*/  SHF.R.U32.HI R3, RZ, R8, R3 ;  /* 0x00000008ff037219 */ /* 0x000fca0000011603 */
[----:B------:R-:W1:Y:S01]  /*6150*/  LDC R27, c[0x0][0x648] ;  /* 0x00019200ff1b7b82 */ /* 0x000e620000000800 */
[-C--:B---3--:R-:W-:Y:S02]  /*6160*/  SHF.L.U32 R4, R5, R26.reuse, RZ ;  /* 0x0000001a05047219 */ /* 0x088fe400000006ff */
[-CC-:B------:R-:W-:Y:S02]  /*6170*/  SHF.R.U64 R14, R10, R26.reuse, R3.reuse ;  /* 0x0000001a0a0e7219 */ /* 0x180fe40000001203 */
[----:B------:R-:W-:Y:S02]  /*6180*/  SHF.R.U32.HI R5, RZ, R26, R3 ;  /* 0x0000001aff057219 */ /* 0x000fe40000011603 */
[----:B------:R-:W-:Y:S01]  /*6190*/  LOP3.LUT R25, RZ, R4, RZ, 0x33, !PT ;  /* 0x00000004ff197212 */ /* 0x000fe200078e33ff */
[----:B------:R-:W3:Y:S01]  /*61a0*/  LDC R30, c[0x0][0x638] ;  /* 0x00018e00ff1e7b82 */ /* 0x000ee20000000800 */
[----:B------:R-:W-:Y:S01]  /*61b0*/  SHF.L.U32 R26, R7, R26, RZ ;  /* 0x0000001a071a7219 */ /* 0x000fe200000006ff */
[----:B------:R-:W-:-:S06]  /*61c0*/  IMAD.MOV.U32 R4, RZ, RZ, R14 ;  /* 0x000000ffff047224 */ /* 0x000fcc00078e000e */
[----:B------:R-:W0:Y:S01]  /*61d0*/  LDC R31, c[0x0][0x610] ;  /* 0x00018400ff1f7b82 */ /* 0x000e220000000800 */
[----:B----4-:R-:W-:Y:S05]  /*61e0*/  @!P0 BRA `(.L_x_158) ;  /* 0x0000000000288947 */ /* 0x010fea0003800000 */
[----:B------:R-:W4:Y:S02]  /*61f0*/  LDC R3, c[0x0][0x64c] ;  /* 0x00019300ff037b82 */ /* 0x000f240000000800 */
[----:B----4-:R-:W-:-:S05]  /*6200*/  IADD3 R3, P0, R14, R3, RZ ;  /* 0x000000030e037210 */ /* 0x010fca0007f1e0ff */
        /* <DEDUP_REMOVED lines=8> */
.L_x_158:
[----:B------:R-:W-:Y:S01]  /*6290*/  ISETP.NE.AND P0, PT, R2, 0x1, PT ;  /* 0x000000010200780c */ /* 0x000fe20003f05270 */
[----:B0-----:R-:W-:Y:S01]  /*62a0*/  VIADD R7, R20, 0xffffffff ;  /* 0xffffffff14077836 */ /* 0x001fe20000000000 */
[----:B-12---:R-:W-:Y:S01]  /*62b0*/  SHF.R.U64 R0, R4, R27, R5 ;  /* 0x0000001b04007219 */ /* 0x006fe20000001205 */
[----:B------:R-:W-:Y:S01]  /*62c0*/  IMAD.MOV R13, RZ, RZ, -R13 ;  /* 0x000000ffff0d7224 */ /* 0x000fe200078e0a0d */
[----:B------:R-:W-:Y:S01]  /*62d0*/  LOP3.LUT R5, R10, R25, RZ, 0xc0, !PT ;  /* 0x000000190a057212 */ /* 0x000fe200078ec0ff */
[----:B------:R-:W-:Y:S01]  /*62e0*/  IMAD.MOV.U32 R4, RZ, RZ, 0x1 ;  /* 0x00000001ff047424 */ /* 0x000fe200078e00ff */
[----:B------:R-:W-:Y:S01]  /*62f0*/  LOP3.LUT R12, R12, R7, RZ, 0xc0, !PT ;  /* 0x000000070c0c7212 */ /* 0x000fe200078ec0ff */
[----:B------:R-:W-:Y:S02]  /*6300*/  IMAD.MOV R3, RZ, RZ, -R0 ;  /* 0x000000ffff037224 */ /* 0x000fe400078e0a00 */
[----:B------:R-:W-:Y:S02]  /*6310*/  IMAD R0, R26, R0, R5 ;  /* 0x000000001a007224 */ /* 0x000fe400078e0205 */
[----:B---3--:R-:W-:-:S02]  /*6320*/  IMAD R3, R3, R30, R14 ;  /* 0x0000001e03037224 */ /* 0x008fc400078e020e */
[----:B------:R-:W-:Y:S02]  /*6330*/  @P0 IMAD R21, R15, R13, R24 ;  /* 0x0000000d0f150224 */ /* 0x000fe400078e0218 */
[----:B------:R-:W-:Y:S01]  /*6340*/  IMAD R5, R3, R20, R12 ;  /* 0x0000001403057224 */ /* 0x000fe200078e020c */
[----:B------:R-:W-:Y:S01]  /*6350*/  PRMT R3, R4, 0x7610, R3 ;  /* 0x0000761004037816 */ /* 0x000fe20000000003 */
[----:B------:R-:W-:-:S05]  /*6360*/  IMAD R0, R0, R31, R21 ;  /* 0x0000001f00007224 */ /* 0x000fca00078e0215 */
[----:B------:R-:W-:Y:S02]  /*6370*/  SEL R92, R5, R0, !P0 ;  /* 0x00000000055c7207 */ /* 0x000fe40004000000 */
[----:B------:R-:W-:-:S07]  /*6380*/  SEL R0, R0, R5, !P0 ;  /* 0x0000000500007207 */ /* 0x000fce0004000000 */
.L_x_156:
[----:B------:R-:W-:Y:S01]  /*6390*/  LOP3.LUT P0, RZ, R3, 0xff, RZ, 0xc0, !PT ;  /* 0x000000ff03ff7812 */ /* 0x000fe2000780c0ff */
[----:B------:R-:W-:-:S12]  /*63a0*/  IMAD.MOV.U32 R91, RZ, RZ, R0 ;  /* 0x000000ffff5b7224 */ /* 0x000fd800078e0000 */
[----:B------:R-:W-:Y:S05]  /*63b0*/  @P0 BRA `(.L_x_159) ;  /* 0xffffffac00380947 */ /* 0x000fea000383ffff */
[----:B------:R-:W-:Y:S05]  /*63c0*/  EXIT ;  /* 0x000000000000794d */ /* 0x000fea0003800000 */
.L_x_4:
[----:B0-----:R-:W-:Y:S01]  /*63d0*/  ULDC.64 UR4, c[0x0][0x650] ;  /* 0x0001940000047ab9 */ /* 0x001fe20000000a00 */
        /* <DEDUP_REMOVED lines=25> */
.L_x_161:
[--C-:B------:R-:W-:Y:S01]  /*6570*/  SHF.R.U64 R12, R10, R14, R11.reuse ;  /* 0x0000000e0a0c7219 */ /* 0x100fe2000000120b */
[----:B------:R-:W0:Y:S01]  /*6580*/  LDC R22, c[0x0][0x618] ;  /* 0x00018600ff167b82 */ /* 0x000e220000000800 */
[----:B------:R-:W-:Y:S01]  /*6590*/  I2FP.F32.U32 R6, R4 ;  /* 0x0000000400067245 */ /* 0x000fe20000201000 */
[----:B------:R-:W-:Y:S01]  /*65a0*/  ULDC UR4, c[0x0][0x150] ;  /* 0x0000540000047ab9 */ /* 0x000fe20000000800 */
[----:B------:R-:W-:Y:S02]  /*65b0*/  SHF.R.U32.HI R5, RZ, R14, R11 ;  /* 0x0000000eff057219 */ /* 0x000fe4000001160b */
[----:B------:R-:W-:Y:S01]  /*65c0*/  IADD3 R9, P0, RZ, -R12, RZ ;  /* 0x8000000cff097210 */ /* 0x000fe20007f1e0ff */
[----:B------:R-:W-:Y:S01]  /*65d0*/  FMUL R11, R6, UR4 ;  /* 0x00000004060b7c20 */ /* 0x000fe20008400000 */
[----:B------:R-:W-:Y:S01]  /*65e0*/  ULDC UR4, c[0x0][0x154] ;  /* 0x0000550000047ab9 */ /* 0x000fe20000000800 */
[----:B------:R-:W1:Y:S02]  /*65f0*/  LDC.64 R24, c[0x0][0x640] ;  /* 0x00019000ff187b82 */ /* 0x000e640000000a00 */
[----:B------:R-:W-:-:S02]  /*6600*/  IMAD.X R5, RZ, RZ, ~R5, P0 ;  /* 0x000000ffff057224 */ /* 0x000fc400000e0e05 */
[----:B------:R-:W2:Y:S01]  /*6610*/  F2I.U32.TRUNC.NTZ R11, R11 ;  /* 0x0000000b000b7305 */ /* 0x000ea2000020f000 */
[----:B------:R-:W-:-:S03]  /*6620*/  IMAD.WIDE.U32 R6, R9, R20, R16 ;  /* 0x0000001409067225 */ /* 0x000fc600078e0010 */
[----:B------:R-:W3:Y:S01]  /*6630*/  LDC R13, c[0x0][0x144] ;  /* 0x00005100ff0d7b82 */ /* 0x000ee20000000800 */
[----:B------:R-:W-:-:S04]  /*6640*/  IMAD R8, R5, R20, RZ ;  /* 0x0000001405087224 */ /* 0x000fc800078e02ff */
[----:B------:R-:W-:Y:S02]  /*6650*/  IMAD R5, R9, R21, R8 ;  /* 0x0000001509057224 */ /* 0x000fe400078e0208 */
[----:B------:R-:W-:Y:S01]  /*6660*/  IMAD.MOV.U32 R8, RZ, RZ, -0x1 ;  /* 0xffffffffff087424 */ /* 0x000fe200078e00ff */
[----:B------:R-:W4:Y:S01]  /*6670*/  LDC R14, c[0x0][0x608] ;  /* 0x00018200ff0e7b82 */ /* 0x000f220000000800 */
[----:B------:R-:W-:Y:S01]  /*6680*/  IMAD.IADD R5, R7, 0x1, R5 ;  /* 0x0000000107057824 */ /* 0x000fe200078e0205 */
[----:B------:R-:W-:-:S04]  /*6690*/  I2FP.F32.U32 R7, R3 ;  /* 0x0000000300077245 */ /* 0x000fc80000201000 */
[-C--:B0-----:R-:W-:Y:S01]  /*66a0*/  SHF.R.U64 R10, R6, R22.reuse, R5 ;  /* 0x00000016060a7219 */ /* 0x081fe20000001205 */
[----:B--2---:R-:W-:Y:S01]  /*66b0*/  IMAD.MOV R6, RZ, RZ, -R11 ;  /* 0x000000ffff067224 */ /* 0x004fe200078e0a0b */
[----:B------:R-:W0:Y:S01]  /*66c0*/  LDC R9, c[0x0][0x658] ;  /* 0x00019600ff097b82 */ /* 0x000e220000000800 */
[----:B-1----:R-:W-:Y:S01]  /*66d0*/  ISETP.NE.U32.AND P0, PT, R24, RZ, PT ;  /* 0x000000ff1800720c */ /* 0x002fe20003f05070 */
[----:B------:R-:W-:Y:S01]  /*66e0*/  FMUL R7, R7, UR4 ;  /* 0x0000000407077c20 */ /* 0x000fe20008400000 */
[----:B------:R-:W-:Y:S02]  /*66f0*/  SHF.R.U32.HI R5, RZ, R22, R5 ;  /* 0x00000016ff057219 */ /* 0x000fe40000011605 */
[----:B------:R-:W-:-:S03]  /*6700*/  ISETP.NE.AND.EX P0, PT, R25, RZ, PT, P0 ;  /* 0x000000ff1900720c */ /* 0x000fc60003f05300 */
[----:B------:R-:W1:Y:S01]  /*6710*/  LDC R20, c[0x0][0x148] ;  /* 0x00005200ff147b82 */ /* 0x000e620000000800 */
[----:B---3--:R-:W-:Y:S02]  /*6720*/  IMAD R23, R13, R6, R4 ;  /* 0x000000060d177224 */ /* 0x008fe400078e0204 */
[----:B------:R-:W-:-:S05]  /*6730*/  IMAD.MOV.U32 R6, RZ, RZ, 0x1 ;  /* 0x00000001ff067424 */ /* 0x000fca00078e00ff */
[----:B------:R-:W2:Y:S01]  /*6740*/  LDC R21, c[0x0][0x600] ;  /* 0x00018000ff157b82 */ /* 0x000ea20000000800 */
[-CC-:B----4-:R-:W-:Y:S02]  /*6750*/  SHF.R.U64 R13, R10, R14.reuse, R5.reuse ;  /* 0x0000000e0a0d7219 */ /* 0x190fe40000001205 */
[----:B------:R-:W-:Y:S02]  /*6760*/  SHF.R.U32.HI R4, RZ, R14, R5 ;  /* 0x0000000eff047219 */ /* 0x000fe40000011605 */
[----:B------:R3:W4:Y:S03]  /*6770*/  F2I.U32.TRUNC.NTZ R14, R7 ;  /* 0x00000007000e7305 */ /* 0x000726000020f000 */
[----:B------:R-:W1:Y:S01]  /*6780*/  LDC R26, c[0x0][0x648] ;  /* 0x00019200ff1a7b82 */ /* 0x000e620000000800 */
[-C--:B0-----:R-:W-:Y:S02]  /*6790*/  SHF.R.U64 R15, R13, R9.reuse, R4 ;  /* 0x000000090d0f7219 */ /* 0x081fe40000001204 */
[----:B------:R-:W-:-:S02]  /*67a0*/  SHF.L.U32 R8, R8, R9, RZ ;  /* 0x0000000908087219 */ /* 0x000fc400000006ff */
[-C--:B------:R-:W-:Y:S01]  /*67b0*/  SHF.R.U32.HI R5, RZ, R9.reuse, R4 ;  /* 0x00000009ff057219 */ /* 0x080fe20000011604 */
[----:B------:R-:W-:Y:S01]  /*67c0*/  IMAD.MOV.U32 R4, RZ, RZ, R15 ;  /* 0x000000ffff047224 */ /* 0x000fe200078e000f */
[----:B------:R-:W-:Y:S01]  /*67d0*/  SHF.L.U32 R22, R6, R9, RZ ;  /* 0x0000000906167219 */ /* 0x000fe200000006ff */
[----:B------:R-:W0:Y:S01]  /*67e0*/  LDC R27, c[0x0][0x638] ;  /* 0x00018e00ff1b7b82 */ /* 0x000e220000000800 */
[----:B------:R-:W-:-:S07]  /*67f0*/  LOP3.LUT R28, RZ, R8, RZ, 0x33, !PT ;  /* 0x00000008ff1c7212 */ /* 0x000fce00078e33ff */
        /* <DEDUP_REMOVED lines=12> */
.L_x_162:
[----:B------:R-:W-:Y:S01]  /*68c0*/  ISETP.NE.AND P0, PT, R2, 0x1, PT ;  /* 0x000000010200780c */ /* 0x000fe20003f05270 */
[----:B--2---:R-:W-:Y:S01]  /*68d0*/  VIADD R7, R21, 0xffffffff ;  /* 0xffffffff15077836 */ /* 0x004fe20000000000 */
[----:B-1----:R-:W-:Y:S01]  /*68e0*/  SHF.R.U64 R5, R4, R26, R5 ;  /* 0x0000001a04057219 */ /* 0x002fe20000001205 */
[----:B------:R-:W-:Y:S01]  /*68f0*/  IMAD.MOV R14, RZ, RZ, -R14 ;  /* 0x000000ffff0e7224 */ /* 0x000fe200078e0a0e */
[----:B------:R-:W-:Y:S01]  /*6900*/  LOP3.LUT R4, R13, R28, RZ, 0xc0, !PT ;  /* 0x0000001c0d047212 */ /* 0x000fe200078ec0ff */
[----:B------:R-:W-:Y:S01]  /*6910*/  IMAD.MOV.U32 R8, RZ, RZ, R12 ;  /* 0x000000ffff087224 */ /* 0x000fe200078e000c */
[----:B------:R-:W-:Y:S01]  /*6920*/  LOP3.LUT R10, R10, R7, RZ, 0xc0, !PT ;  /* 0x000000070a0a7212 */ /* 0x000fe200078ec0ff */
[----:B------:R-:W-:Y:S02]  /*6930*/  IMAD.MOV R6, RZ, RZ, -R5 ;  /* 0x000000ffff067224 */ /* 0x000fe400078e0a05 */
[----:B------:R-:W-:-:S04]  /*6940*/  IMAD R4, R22, R5, R4 ;  /* 0x0000000516047224 */ /* 0x000fc800078e0204 */
[----:B------:R-:W-:Y:S02]  /*6950*/  @P0 IMAD R23, R20, R14, R3 ;  /* 0x0000000e14170224 */ /* 0x000fe400078e0203 */
[----:B0-----:R-:W-:Y:S02]  /*6960*/  IMAD R3, R6, R27, R15 ;  /* 0x0000001b06037224 */ /* 0x001fe400078e020f */
[----:B------:R-:W-:Y:S02]  /*6970*/  IMAD R7, R4, R29, R23 ;  /* 0x0000001d04077224 */ /* 0x000fe400078e0217 */
[----:B------:R-:W-:Y:S02]  /*6980*/  IMAD R4, R3, R21, R10 ;  /* 0x0000001503047224 */ /* 0x000fe400078e020a */
[----:B------:R-:W-:-:S03]  /*6990*/  IMAD.MOV.U32 R6, RZ, RZ, 0x1 ;  /* 0x00000001ff067424 */ /* 0x000fc600078e00ff */
[----:B------:R-:W-:Y:S02]  /*69a0*/  SEL R9, R4, R7, !P0 ;  /* 0x0000000704097207 */ /* 0x000fe40004000000 */
[----:B------:R-:W-:-:S07]  /*69b0*/  SEL R7, R7, R4, !P0 ;  /* 0x0000000407077207 */ /* 0x000fce0004000000 */
.L_x_160:
[----:B------:R-:W-:-:S08]  /*69c0*/  NOP ;  /* 0x0000000000007918 */ /* 0x000fd00000000000 */
[----:B------:R-:W0:-:S00]  /*69d0*/  USETMAXREG.DEALLOC.CTAPOOL 0x28 ;  /* 0x00000028000079c8 */ /* 0x000e0000080e0500 */
[----:B0-----:R-:W-:-:S13]  /*69e0*/  ISETP.NE.AND P0, PT, R0, RZ, PT ;  /* 0x000000ff0000720c */ /* 0x001fda0003f05270 */
[----:B------:R-:W-:Y:S05]  /*69f0*/  @P0 EXIT ;  /* 0x000000000000094d */ /* 0x000fea0003800000 */
[----:B------:R-:W-:Y:S01]  /*6a00*/  LOP3.LUT P0, RZ, R6, 0xff, RZ, 0xc0, !PT ;  /* 0x000000ff06ff7812 */ /* 0x000fe2000780c0ff */
[----:B------:R-:W-:Y:S02]  /*6a10*/  IMAD.MOV.U32 R0, RZ, RZ, 0x1 ;  /* 0x00000001ff007424 */ /* 0x000fe400078e00ff */
[----:B------:R-:W-:-:S10]  /*6a20*/  IMAD.MOV.U32 R12, RZ, RZ, RZ ;  /* 0x000000ffff0c7224 */ /* 0x000fd400078e00ff */
[----:B------:R-:W-:Y:S05]  /*6a30*/  @!P0 BRA `(.L_x_163) ;  /* 0x0000000c004c8947 */ /* 0x000fea0003800000 */
[----:B------:R-:W0:Y:S01]  /*6a40*/  LDC R0, c[0x0][0x28c] ;  /* 0x0000a300ff007b82 */ /* 0x000e220000000800 */
[----:B------:R-:W-:Y:S01]  /*6a50*/  ULDC UR5, c[0x0][0x658] ;  /* 0x0001960000057ab9 */ /* 0x000fe20000000800 */
[----:B------:R-:W-:Y:S01]  /*6a60*/  UMOV UR7, 0xffffffff ;  /* 0xffffffff00077882 */ /* 0x000fe20000000000 */
[----:B------:R-:W-:Y:S01]  /*6a70*/  ULDC UR6, c[0x0][0xc] ;  /* 0x0000030000067ab9 */ /* 0x000fe20000000800 */
[----:B------:R-:W-:Y:S01]  /*6a80*/  USHF.L.U32 UR8, UR7, UR5, URZ ;  /* 0x0000000507087299 */ /* 0x000fe2000800063f */
[C---:B------:R-:W-:Y:S01]  /*6a90*/  LOP3.LUT P2, RZ, R18.reuse, 0x7f, RZ, 0xc0, !PT ;  /* 0x0000007f12ff7812 */ /* 0x040fe2000784c0ff */
[----:B------:R-:W-:Y:S01]  /*6aa0*/  UMOV UR9, 0x1 ;  /* 0x0000000100097882 */ /* 0x000fe20000000000 */
[----:B------:R-:W-:Y:S01]  /*6ab0*/  ULDC UR7, c[0x0][0x10] ;  /* 0x0000040000077ab9 */ /* 0x000fe20000000800 */
[----:B------:R-:W-:Y:S01]  /*6ac0*/  USHF.L.U32 UR21, UR9, UR5, URZ ;  /* 0x0000000509157299 */ /* 0x000fe2000800063f */
[----:B------:R-:W-:Y:S01]  /*6ad0*/  LOP3.LUT P0, RZ, R18, 0x1f, RZ, 0xc0, !PT ;  /* 0x0000001f12ff7812 */ /* 0x000fe2000780c0ff */
[----:B------:R-:W-:Y:S01]  /*6ae0*/  UIMAD.WIDE.U32 UR6, UR6, UR7, URZ ;  /* 0x00000007060672a5 */ /* 0x000fe2000f8e003f */
[----:B------:R-:W-:Y:S01]  /*6af0*/  BSSY B0, `(.L_x_163) ;  /* 0x00000c7000007945 */ /* 0x000fe20003800000 */
[----:B------:R-:W-:Y:S01]  /*6b00*/  ULDC UR5, c[0x0][0x14] ;  /* 0x0000050000057ab9 */ /* 0x000fe20000000800 */
[----:B------:R-:W-:Y:S01]  /*6b10*/  IMAD.MOV.U32 R13, RZ, RZ, 0x1 ;  /* 0x00000001ff0d7424 */ /* 0x000fe200078e00ff */
[----:B------:R-:W-:Y:S01]  /*6b20*/  UIMAD.WIDE.U32 UR22, UR6, UR5, URZ ;  /* 0x00000005061672a5 */ /* 0x000fe2000f8e003f */
[----:B------:R-:W-:Y:S01]  /*6b30*/  LOP3.LUT R11, R19, 0x2, RZ, 0xfc, !PT ;  /* 0x00000002130b7812 */ /* 0x000fe200078efcff */
[----:B------:R-:W-:Y:S01]  /*6b40*/  UIMAD UR5, UR7, UR5, URZ ;  /* 0x00000005070572a4 */ /* 0x000fe2000f8e023f */
[----:B------:R-:W-:Y:S01]  /*6b50*/  PLOP3.LUT P0, PT, P0, P2, PT, 0x8a, 0x0 ;  /* 0x000000000000781c */ /* 0x000fe20000705172 */
[----:B------:R-:W-:Y:S01]  /*6b60*/  IMAD.MOV.U32 R12, RZ, RZ, RZ ;  /* 0x000000ffff0c7224 */ /* 0x000fe200078e00ff */
[----:B------:R-:W-:Y:S01]  /*6b70*/  ULDC UR4, c[0x0][0x600] ;  /* 0x0001800000047ab9 */ /* 0x000fe20000000800 */
[----:B------:R-:W-:-:S02]  /*6b80*/  ULOP3.LUT UR13, URZ, UR8, URZ, 0x33, !UPT ;  /* 0x000000083f0d7292 */ /* 0x000fc4000f8e333f */
[----:B------:R-:W-:Y:S01]  /*6b90*/  UIADD3 UR4, UR4, -0x1, URZ ;  /* 0xffffffff04047890 */ /* 0x000fe2000fffe03f */
[----:B0-----:R-:W-:Y:S01]  /*6ba0*/  VIADD R0, R0, 0x1f ;  /* 0x0000001f00007836 */ /* 0x001fe20000000000 */
[----:B------:R-:W-:Y:S01]  /*6bb0*/  UIADD3 UR5, UR23, UR5, URZ ;  /* 0x0000000517057290 */ /* 0x000fe2000fffe03f */
[----:B------:R-:W-:-:S03]  /*6bc0*/  ULDC.64 UR30, c[0x0][0x198] ;  /* 0x00006600001e7ab9 */ /* 0x000fc60000000a00 */
[----:B------:R-:W-:-:S04]  /*6bd0*/  SHF.R.S32.HI R3, RZ, 0x1f, R0 ;  /* 0x0000001fff037819 */ /* 0x000fc80000011400 */
[----:B------:R-:W-:Y:S01]  /*6be0*/  LEA.HI R3, R3, R0, RZ, 0x5 ;  /* 0x0000000003037211 */ /* 0x000fe200078f28ff */
[----:B------:R-:W-:-:S03]  /*6bf0*/  IMAD.MOV.U32 R0, RZ, RZ, 0x1 ;  /* 0x00000001ff007424 */ /* 0x000fc600078e00ff */
[----:B------:R-:W-:-:S05]  /*6c00*/  SHF.R.S32.HI R3, RZ, 0x5, R3 ;  /* 0x00000005ff037819 */ /* 0x000fca0000011403 */
[----:B------:R-:W-:-:S07]  /*6c10*/  VIADD R10, R3, 0x1 ;  /* 0x00000001030a7836 */ /* 0x000fce0000000000 */
.L_x_175:
[----:B------:R-:W-:-:S03]  /*6c20*/  UMOV UR6, 0xffffffff ;  /* 0xffffffff00067882 */ /* 0x000fc60000000000 */
[----:B------:R-:W-:Y:S05]  /*6c30*/  BRA.DIV UR6, `(.L_x_164) ;  /* 0x0000001606207947 */ /* 0x000fea000b800000 */
[----:B------:R-:W-:-:S13]  /*6c40*/  ELECT P6, URZ, PT ;  /* 0x00000000003f782f */ /* 0x000fda00038c0000 */
.L_x_196:
[----:B------:R-:W-:Y:S04]  /*6c50*/  BSSY B1, `(.L_x_165) ;  /* 0x000003e000017945 */ /* 0x000fe80003800000 */
[----:B------:R-:W-:Y:S05]  /*6c60*/  @!P6 BRA `(.L_x_166) ;  /* 0x0000000000f0e947 */ /* 0x000fea0003800000 */
[----:B------:R-:W0:Y:S02]  /*6c70*/  LDC R4, c[0x0][0x28c] ;  /* 0x0000a300ff047b82 */ /* 0x000e240000000800 */
[----:B0-----:R-:W-:-:S13]  /*6c80*/  ISETP.GE.AND P1, PT, R4, 0x1, PT ;  /* 0x000000010400780c */ /* 0x001fda0003f26270 */
[----:B------:R-:W-:Y:S05]  /*6c90*/  @!P1 BRA `(.L_x_166) ;  /* 0x0000000000e49947 */ /* 0x000fea0003800000 */
[----:B------:R-:W-:Y:S02]  /*6ca0*/  IMAD.SHL.U32 R15, R9, 0x80, RZ ;  /* 0x00000080090f7824 */ /* 0x000fe400078e00ff */
[----:B------:R-:W-:Y:S02]  /*6cb0*/  IMAD.SHL.U32 R18, R7, 0x80, RZ ;  /* 0x0000008007127824 */ /* 0x000fe400078e00ff */
[----:B------:R-:W-:Y:S02]  /*6cc0*/  IMAD.MOV.U32 R20, RZ, RZ, RZ ;  /* 0x000000ffff147224 */ /* 0x000fe400078e00ff */
[----:B------:R-:W-:Y:S02]  /*6cd0*/  IMAD.MOV.U32 R4, RZ, RZ, R10 ;  /* 0x000000ffff047224 */ /* 0x000fe400078e000a */
[----:B------:R-:W-:Y:S02]  /*6ce0*/  IMAD.MOV.U32 R5, RZ, RZ, R0 ;  /* 0x000000ffff057224 */ /* 0x000fe400078e0000 */
[----:B------:R-:W-:-:S02]  /*6cf0*/  IMAD.MOV.U32 R6, RZ, RZ, R12 ;  /* 0x000000ffff067224 */ /* 0x000fc400078e000c */
[----:B------:R-:W-:-:S07]  /*6d00*/  VIADD R22, R15, 0x40 ;  /* 0x000000400f167836 */ /* 0x000fce0000000000 */
.L_x_170:
[----:B------:R-:W0:Y:S01]  /*6d10*/  S2R R14, SR_CgaCtaId ;  /* 0x00000000000e7919 */ /* 0x000e220000008800 */
[----:B------:R-:W-:Y:S01]  /*6d20*/  MOV R7, 0x400 ;  /* 0x0000040000077802 */ /* 0x000fe20000000f00 */
[----:B------:R-:W1:Y:S03]  /*6d30*/  @!P2 LDC R9, c[0x0][0x500] ;  /* 0x00014000ff09ab82 */ /* 0x000e660000000800 */
[----:B0-----:R-:W-:Y:S02]  /*6d40*/  LEA R21, R14, R7, 0x18 ;  /* 0x000000070e157211 */ /* 0x001fe400078ec0ff */
[----:B------:R-:W-:-:S03]  /*6d50*/  SHF.L.U32 R7, R5, 0x1f, RZ ;  /* 0x0000001f05077819 */ /* 0x000fc600000006ff */
[----:B------:R-:W-:-:S04]  /*6d60*/  IMAD R14, R6, 0x8, R21 ;  /* 0x00000008060e7824 */ /* 0x000fc800078e0215 */
[----:B------:R-:W0:Y:S02]  /*6d70*/  SYNCS.PHASECHK.TRANS64.TRYWAIT P1, [R14+URZ+0x70], R7 ;  /* 0x000070070e0075a7 */ /* 0x000e24000802017f */
[----:B01----:R-:W-:Y:S05]  /*6d80*/  @!P1 BRA `(.L_x_167) ;  /* 0x0000001000ec9947 */ /* 0x003fea0003800000 */
.L_x_197:
[----:B0-----:R-:W-:Y:S01]  /*6d90*/  PRMT R7, R11, 0x9910, RZ ;  /* 0x000099100b077816 */ /* 0x001fe200000000ff */
[----:B------:R0:W-:Y:S03]  /*6da0*/  @!P2 SYNCS.ARRIVE.TRANS64 RZ, [R14+URZ], R9 ;  /* 0x000000090effa9a7 */ /* 0x0001e6000800003f */
[----:B------:R-:W-:-:S13]  /*6db0*/  ISETP.NE.AND P1, PT, R7, 0x2, PT ;  /* 0x000000020700780c */ /* 0x000fda0003f25270 */
[----:B0-----:R-:W-:Y:S05]  /*6dc0*/  @P1 BRA `(.L_x_168) ;  /* 0x0000000000041947 */ /* 0x001fea0003800000 */
[----:B------:R-:W-:Y:S01]  /*6dd0*/  BPT.TRAP 0x1 ;  /* 0x000000040000795c */ /* 0x000fe20000300000 */
.L_x_168:
[----:B------:R-:W-:Y:S05]  /*6de0*/  @P0 BRA `(.L_x_169) ;  /* 0x0000000000040947 */ /* 0x000fea0003800000 */
[----:B------:R-:W-:Y:S01]  /*6df0*/  BPT.TRAP 0x1 ;  /* 0x000000040000795c */ /* 0x000fe20000300000 */
.L_x_169:
[----:B------:R-:W-:Y:S01]  /*6e00*/  IMAD R21, R6, 0x2000, R21 ;  /* 0x0000200006157824 */ /* 0x000fe200078e0215 */
[----:B------:R-:W-:Y:S01]  /*6e10*/  R2UR UR27, R20 ;  /* 0x00000000141b72ca */ /* 0x000fe200000e0000 */
[----:B------:R-:W-:Y:S01]  /*6e20*/  VIADD R4, R4, 0xffffffff ;  /* 0xffffffff04047836 */ /* 0x000fe20000000000 */
[----:B------:R-:W-:Y:S01]  /*6e30*/  R2UR UR9, R14 ;  /* 0x000000000e0972ca */ /* 0x000fe200000e0000 */
[----:B------:R-:W-:Y:S01]  /*6e40*/  UIADD3 UR6, UP0, UR30, 0xf0, URZ ;  /* 0x000000f01e067890 */ /* 0x000fe2000ff1e03f */
[----:B------:R-:W-:Y:S01]  /*6e50*/  R2UR UR16, R21 ;  /* 0x00000000151072ca */ /* 0x000fe200000e0000 */
[----:B------:R-:W-:Y:S01]  /*6e60*/  UIADD3 UR32, UP1, UR30, 0x1f0, URZ ;  /* 0x000001f01e207890 */ /* 0x000fe2000ff3e03f */
[----:B------:R-:W-:Y:S01]  /*6e70*/  R2UR UR12, R8 ;  /* 0x00000000080c72ca */ /* 0x000fe200000e0000 */
[----:B------:R-:W-:Y:S01]  /*6e80*/  UIADD3.X UR7, URZ, UR31, URZ, UP0, !UPT ;  /* 0x0000001f3f077290 */ /* 0x000fe200087fe43f */
[----:B------:R-:W-:Y:S01]  /*6e90*/  R2UR UR11, R18 ;  /* 0x00000000120b72ca */ /* 0x000fe200000e0000 */
[----:B------:R-:W-:Y:S01]  /*6ea0*/  UIADD3.X UR33, URZ, UR31, URZ, UP1, !UPT ;  /* 0x0000001f3f217290 */ /* 0x000fe20008ffe43f */
[----:B------:R-:W-:Y:S01]  /*6eb0*/  R2UR UR26, R15 ;  /* 0x000000000f1a72ca */ /* 0x000fe200000e0000 */
[----:B------:R-:W-:Y:S01]  /*6ec0*/  VIADD R6, R6, 0x1 ;  /* 0x0000000106067836 */ /* 0x000fe20000000000 */
[----:B------:R-:W-:Y:S01]  /*6ed0*/  R2UR UR18, R22 ;  /* 0x00000000161272ca */ /* 0x000fe200000e0000 */
[----:B------:R-:W-:Y:S01]  /*6ee0*/  UMOV UR14, 0x0 ;  /* 0x00000000000e7882 */ /* 0x000fe20000000000 */
[----:B------:R-:W-:Y:S01]  /*6ef0*/  ISETP.GT.AND P3, PT, R4, 0x1, PT ;  /* 0x000000010400780c */ /* 0x000fe20003f64270 */
[----:B------:R-:W-:Y:S01]  /*6f00*/  UMOV UR15, 0x10000000 ;  /* 0x10000000000f7882 */ /* 0x000fe20000000000 */
[----:B------:R-:W-:Y:S01]  /*6f10*/  ISETP.NE.AND P1, PT, R6, 0xe, PT ;  /* 0x0000000e0600780c */ /* 0x000fe20003f25270 */
[----:B------:R-:W-:Y:S01]  /*6f20*/  UIADD3 UR8, UR16, 0x200, URZ ;  /* 0x0000020010087890 */ /* 0x000fe2000fffe03f */
[----:B------:R-:W-:Y:S01]  /*6f30*/  VIADD R20, R20, 0x20 ;  /* 0x0000002014147836 */ /* 0x000fe20000000000 */
[----:B------:R-:W-:Y:S01]  /*6f40*/  UIADD3 UR24, UR16, 0x1c200, URZ ;  /* 0x0001c20010187890 */ /* 0x000fe2000fffe03f */
[----:B------:R-:W-:Y:S01]  /*6f50*/  SEL R14, RZ, 0x1, P1 ;  /* 0x00000001ff0e7807 */ /* 0x000fe20000800000 */
[----:B------:R-:W-:Y:S01]  /*6f60*/  UIADD3 UR16, UR16, 0x1d200, URZ ;  /* 0x0001d20010107890 */ /* 0x000fe2000fffe03f */
[----:B------:R-:W-:Y:S01]  /*6f70*/  SEL R6, R6, RZ, P1 ;  /* 0x000000ff06067207 */ /* 0x000fe20000800000 */
[----:B------:R-:W-:Y:S01]  /*6f80*/  UMOV UR10, UR27 ;  /* 0x0000001b000a7c82 */ /* 0x000fe20008000000 */
[----:B------:R-:W-:Y:S01]  /*6f90*/  UMOV UR25, UR9 ;  /* 0x0000000900197c82 */ /* 0x000fe20008000000 */
[----:B------:R-:W-:Y:S01]  /*6fa0*/  UMOV UR28, UR12 ;  /* 0x0000000c001c7c82 */ /* 0x000fe20008000000 */
[----:B------:R-:W-:Y:S01]  /*6fb0*/  UMOV UR17, UR9 ;  /* 0x0000000900117c82 */ /* 0x000fe20008000000 */
[----:B------:R-:W-:Y:S01]  /*6fc0*/  UMOV UR19, UR27 ;  /* 0x0000001b00137c82 */ /* 0x000fe20008000000 */
[----:B------:R0:W-:Y:S01]  /*6fd0*/  UTMALDG.3D [UR8], [UR6], desc[UR14] ;  /* 0x00000e08060075b4 */ /* 0x0001e20008011000 */
[----:B------:R-:W-:Y:S01]  /*6fe0*/  UMOV UR20, UR12 ;  /* 0x0000000c00147c82 */ /* 0x000fe20008000000 */
[----:B------:R-:W-:Y:S01]  /*6ff0*/  LOP3.LUT R5, R5, R14, RZ, 0x3c, !PT ;  /* 0x0000000e05057212 */ /* 0x000fe200078e3cff */
[----:B------:R0:W-:Y:S01]  /*7000*/  UTMALDG.3D [UR24], [UR32], desc[UR14] ;  /* 0x00000e18200075b4 */ /* 0x0001e20008011000 */
[----:B------:R0:W-:Y:S02]  /*7010*/  UTMALDG.3D [UR16], [UR32], desc[UR14] ;  /* 0x00000e10200075b4 */ /* 0x0001e40008011000 */
[----:B0-----:R-:W-:Y:S05]  /*7020*/  @P3 BRA `(.L_x_170) ;  /* 0xfffffffc00383947 */ /* 0x001fea000383ffff */
.L_x_166:
[----:B------:R-:W-:Y:S05]  /*7030*/  BSYNC B1 ;  /* 0x0000000000017941 */ /* 0x000fea0003800000 */
.L_x_165:
[----:B------:R-:W-:Y:S01]  /*7040*/  LOP3.LUT P3, RZ, R13, 0xff, RZ, 0xc0, !PT ;  /* 0x000000ff0dff7812 */ /* 0x000fe2000786c0ff */
[----:B------:R-:W-:Y:S01]  /*7050*/  IMAD.IADD R12, R3, 0x1, R12 ;  /* 0x00000001030c7824 */ /* 0x000fe200078e020c */
[----:B------:R-:W-:Y:S01]  /*7060*/  IADD3 R16, P4, R16, UR22, RZ ;  /* 0x0000001610107c10 */ /* 0x000fe2000ff9e0ff */
[----:B------:R-:W-:Y:S01]  /*7070*/  ULDC.64 UR6, c[0x0][0x650] ;  /* 0x0001940000067ab9 */ /* 0x000fe20000000a00 */
[----:B------:R-:W-:Y:S01]  /*7080*/  BSSY B1, `(.L_x_171) ;  /* 0x000006b000017945 */ /* 0x000fe20003800000 */
[----:B------:R-:W-:Y:S01]  /*7090*/  IMAD.MOV.U32 R9, RZ, RZ, -0x1 ;  /* 0xffffffffff097424 */ /* 0x000fe200078e00ff */
[----:B------:R-:W-:Y:S01]  /*70a0*/  SHF.R.U32.HI R4, RZ, 0x1, R12 ;  /* 0x00000001ff047819 */ /* 0x000fe2000001160c */
[----:B------:R-:W-:Y:S01]  /*70b0*/  IMAD.MOV.U32 R8, RZ, RZ, -0x1 ;  /* 0xffffffffff087424 */ /* 0x000fe200078e00ff */
[----:B------:R-:W-:Y:S02]  /*70c0*/  ISETP.GT.U32.AND P1, PT, R12, 0xd, PT ;  /* 0x0000000d0c00780c */ /* 0x000fe40003f24070 */
[----:B------:R-:W-:-:S02]  /*70d0*/  IADD3.X R17, R17, UR5, RZ, P4, !PT ;  /* 0x0000000511117c10 */ /* 0x000fc4000a7fe4ff */
[----:B------:R-:W-:Y:S01]  /*70e0*/  ISETP.LT.U32.AND P1, PT, R3, 0xe, P1 ;  /* 0x0000000e0300780c */ /* 0x000fe20000f21070 */
[----:B------:R-:W0:Y:S01]  /*70f0*/  @P3 S2R R6, SR_CgaCtaId ;  /* 0x0000000000063919 */ /* 0x000e220000008800 */
[----:B------:R-:W-:Y:S02]  /*7100*/  @P3 MOV R5, 0x400 ;  /* 0x0000040000053802 */ /* 0x000fe40000000f00 */
[----:B------:R-:W-:Y:S02]  /*7110*/  PRMT R13, RZ, 0x7610, R13 ;  /* 0x00007610ff0d7816 */ /* 0x000fe4000000000d */
[----:B0-----:R-:W-:Y:S01]  /*7120*/  @P3 LEA R6, R6, R5, 0x18 ;  /* 0x0000000506063211 */ /* 0x001fe200078ec0ff */
[----:B------:R-:W-:-:S03]  /*7130*/  IMAD.WIDE.U32 R4, R4, -0x6db6db6d, RZ ;  /* 0x9249249304047825 */ /* 0x000fc600078e00ff */
[----:B------:R0:W-:Y:S01]  /*7140*/  @P3 SYNCS.ARRIVE.TRANS64.A1T0 RZ, [R6+URZ+0xf8], RZ ;  /* 0x0000f8ff06ff39a7 */ /* 0x0001e2000810003f */
[----:B------:R-:W-:Y:S02]  /*7150*/  ISETP.GE.U32.AND P3, PT, R3, 0xe, PT ;  /* 0x0000000e0300780c */ /* 0x000fe40003f66070 */
[----:B------:R-:W-:Y:S02]  /*7160*/  SHF.R.U32.HI R7, RZ, 0x2, R5 ;  /* 0x00000002ff077819 */ /* 0x000fe40000011605 */
[----:B------:R-:W-:Y:S02]  /*7170*/  SEL R5, RZ, 0x1, !P1 ;  /* 0x00000001ff057807 */ /* 0x000fe40004800000 */
[----:B------:R-:W-:Y:S01]  /*7180*/  ISETP.GE.U32.AND P1, PT, R16, UR6, PT ;  /* 0x0000000610007c0c */ /* 0x000fe2000bf26070 */
[----:B------:R-:W-:Y:S01]  /*7190*/  IMAD R12, R7, -0xe, R12 ;  /* 0xfffffff2070c7824 */ /* 0x000fe200078e020c */
[----:B------:R-:W-:Y:S02]  /*71a0*/  LOP3.LUT R0, R0, R5, RZ, 0x3c, !PT ;  /* 0x0000000500007212 */ /* 0x000fe400078e3cff */
[----:B------:R-:W-:-:S02]  /*71b0*/  ISETP.GE.U32.AND.EX P1, PT, R17, UR7, PT, P1 ;  /* 0x0000000711007c0c */ /* 0x000fc4000bf26110 */
[----:B------:R-:W-:Y:S02]  /*71c0*/  PRMT R4, RZ, 0x7610, R4 ;  /* 0x00007610ff047816 */ /* 0x000fe40000000004 */
[----:B------:R-:W-:Y:S01]  /*71d0*/  @P3 LOP3.LUT R0, R0, 0x1, R7, 0x78, !PT ;  /* 0x0000000100003812 */ /* 0x000fe200078e7807 */
[----:B------:R-:W-:-:S08]  /*71e0*/  IMAD.MOV.U32 R7, RZ, RZ, -0x1 ;  /* 0xffffffffff077424 */ /* 0x000fd000078e00ff */
[----:B0-----:R-:W-:Y:S05]  /*71f0*/  @P1 BRA `(.L_x_172) ;  /* 0x00000004004c1947 */ /* 0x001fea0003800000 */
[----:B------:R-:W-:Y:S01]  /*7200*/  ULDC.64 UR6, c[0x0][0x628] ;  /* 0x00018a0000067ab9 */ /* 0x000fe20000000a00 */
[----:B------:R-:W0:Y:S01]  /*7210*/  S2R R15, SR_CTAID.X ;  /* 0x00000000000f7919 */ /* 0x000e220000002500 */
[----:B------:R-:W-:Y:S01]  /*7220*/  ISETP.NE.U32.AND P1, PT, RZ, UR6, PT ;  /* 0x00000006ff007c0c */ /* 0x000fe2000bf25070 */
[----:B------:R-:W-:Y:S01]  /*7230*/  ULDC UR9, c[0x0][0x630] ;  /* 0x00018c0000097ab9 */ /* 0x000fe20000000800 */
[----:B------:R-:W-:Y:S01]  /*7240*/  IMAD.MOV.U32 R4, RZ, RZ, R16 ;  /* 0x000000ffff047224 */ /* 0x000fe200078e0010 */
[----:B------:R-:W1:Y:S01]  /*7250*/  S2R R14, SR_CTAID.Y ;  /* 0x00000000000e7919 */ /* 0x000e620000002600 */
[----:B------:R-:W-:Y:S01]  /*7260*/  ISETP.NE.AND.EX P1, PT, RZ, UR7, PT, P1 ;  /* 0x00000007ff007c0c */ /* 0x000fe2000bf25310 */
[----:B------:R-:W-:-:S12]  /*7270*/  IMAD.MOV.U32 R5, RZ, RZ, R17 ;  /* 0x000000ffff057224 */ /* 0x000fd800078e0011 */
[----:B------:R-:W-:Y:S05]  /*7280*/  @!P1 BRA `(.L_x_173) ;  /* 0x0000000000289947 */ /* 0x000fea0003800000 */
[----:B------:R-:W-:Y:S02]  /*7290*/  ULDC UR8, c[0x0][0x634] ;  /* 0x00018d0000087ab9 */ /* 0x000fe40000000800 */
[----:B------:R-:W-:-:S05]  /*72a0*/  IADD3 R9, P1, R16, UR8, RZ ;  /* 0x0000000810097c10 */ /* 0x000fca000ff3e0ff */
[----:B------:R-:W-:-:S04]  /*72b0*/  IMAD.X R21, RZ, RZ, R17, P1 ;  /* 0x000000ffff157224 */ /* 0x000fc800008e0611 */
[----:B------:R-:W-:-:S04]  /*72c0*/  IMAD.WIDE.U32 R6, R21, UR6, RZ ;  /* 0x0000000615067c25 */ /* 0x000fc8000f8e00ff */
[----:B------:R-:W-:-:S04]  /*72d0*/  IMAD.WIDE.U32 R6, P1, R9, UR7, R6 ;  /* 0x0000000709067c25 */ /* 0x000fc8000f820006 */
[----:B------:R-:W-:-:S04]  /*72e0*/  IMAD.WIDE.U32 R8, R9, UR6, RZ ;  /* 0x0000000609087c25 */ /* 0x000fc8000f8e00ff */
[----:B------:R-:W-:Y:S01]  /*72f0*/  IMAD.X R5, RZ, RZ, RZ, P1 ;  /* 0x000000ffff057224 */ /* 0x000fe200008e06ff */
[----:B------:R-:W-:Y:S01]  /*7300*/  IADD3 RZ, P1, R9, R6, RZ ;  /* 0x0000000609ff7210 */ /* 0x000fe20007f3e0ff */
[----:B------:R-:W-:-:S04]  /*7310*/  IMAD.MOV.U32 R4, RZ, RZ, R7 ;  /* 0x000000ffff047224 */ /* 0x000fc800078e0007 */
[----:B------:R-:W-:-:S08]  /*7320*/  IMAD.WIDE.U32.X R4, R21, UR7, R4, P1 ;  /* 0x0000000715047c25 */ /* 0x000fd000088e0404 */
.L_x_173:
[--C-:B------:R-:W-:Y:S01]  /*7330*/  SHF.R.U64 R8, R4, UR9, R5.reuse ;  /* 0x0000000904087c19 */ /* 0x100fe20008001205 */
[----:B------:R-:W-:Y:S01]  /*7340*/  ULDC.64 UR6, c[0x0][0x620] ;  /* 0x0001880000067ab9 */ /* 0x000fe20000000a00 */
[----:B------:R-:W-:Y:S01]  /*7350*/  SHF.R.U32.HI R4, RZ, UR9, R5 ;  /* 0x00000009ff047c19 */ /* 0x000fe20008011605 */
[----:B------:R-:W2:Y:S01]  /*7360*/  LDC R24, c[0x0][0x144] ;  /* 0x00005100ff187b82 */ /* 0x000ea20000000800 */
[----:B------:R-:W-:Y:S01]  /*7370*/  IADD3 R7, P1, RZ, -R8, RZ ;  /* 0x80000008ff077210 */ /* 0x000fe20007f3e0ff */
[----:B------:R-:W-:Y:S01]  /*7380*/  ULDC.64 UR10, c[0x0][0x640] ;  /* 0x00019000000a7ab9 */ /* 0x000fe20000000a00 */
[----:B0-----:R-:W-:Y:S01]  /*7390*/  I2FP.F32.U32 R9, R15 ;  /* 0x0000000f00097245 */ /* 0x001fe20000201000 */
[----:B------:R-:W-:Y:S02]  /*73a0*/  ULDC UR8, c[0x0][0x608] ;  /* 0x0001820000087ab9 */ /* 0x000fe40000000800 */
[----:B------:R-:W-:Y:S01]  /*73b0*/  IMAD.X R4, RZ, RZ, ~R4, P1 ;  /* 0x000000ffff047224 */ /* 0x000fe200008e0e04 */
[----:B------:R-:W-:Y:S01]  /*73c0*/  ISETP.NE.U32.AND P1, PT, RZ, UR10, PT ;  /* 0x0000000aff007c0c */ /* 0x000fe2000bf25070 */
[----:B------:R-:W0:Y:S02]  /*73d0*/  LDC R21, c[0x0][0x148] ;  /* 0x00005200ff157b82 */ /* 0x000e240000000800 */
[----:B------:R-:W-:Y:S01]  /*73e0*/  IMAD R6, R4, UR6, RZ ;  /* 0x0000000604067c24 */ /* 0x000fe2000f8e02ff */
[----:B------:R-:W-:Y:S01]  /*73f0*/  ISETP.NE.AND.EX P1, PT, RZ, UR11, PT, P1 ;  /* 0x0000000bff007c0c */ /* 0x000fe2000bf25310 */
[----:B------:R-:W-:Y:S01]  /*7400*/  IMAD.WIDE.U32 R4, R7, UR6, R16 ;  /* 0x0000000607047c25 */ /* 0x000fe2000f8e0010 */
[----:B------:R-:W-:-:S03]  /*7410*/  ULDC UR6, c[0x0][0x150] ;  /* 0x0000540000067ab9 */ /* 0x000fc60000000800 */
[----:B------:R-:W-:Y:S02]  /*7420*/  IMAD R7, R7, UR7, R6 ;  /* 0x0000000707077c24 */ /* 0x000fe4000f8e0206 */
[----:B------:R-:W-:Y:S01]  /*7430*/  FMUL R6, R9, UR6 ;  /* 0x0000000609067c20 */ /* 0x000fe20008400000 */
[----:B------:R-:W-:Y:S01]  /*7440*/  ULDC UR6, c[0x0][0x618] ;  /* 0x0001860000067ab9 */ /* 0x000fe20000000800 */
[----:B------:R-:W-:Y:S01]  /*7450*/  ULDC UR7, c[0x0][0x154] ;  /* 0x0000550000077ab9 */ /* 0x000fe20000000800 */
[----:B------:R-:W-:-:S03]  /*7460*/  IMAD.IADD R5, R5, 0x1, R7 ;  /* 0x0000000105057824 */ /* 0x000fc600078e0207 */
[----:B------:R-:W3:Y:S02]  /*7470*/  F2I.U32.TRUNC.NTZ R6, R6 ;  /* 0x0000000600067305 */ /* 0x000ee4000020f000 */
[----:B------:R-:W-:Y:S02]  /*7480*/  SHF.R.U64 R9, R4, UR6, R5 ;  /* 0x0000000604097c19 */ /* 0x000fe40008001205 */
[----:B-1----:R-:W-:-:S05]  /*7490*/  I2FP.F32.U32 R4, R14 ;  /* 0x0000000e00047245 */ /* 0x002fca0000201000 */
[----:B------:R-:W-:Y:S01]  /*74a0*/  FMUL R22, R4, UR7 ;  /* 0x0000000704167c20 */ /* 0x000fe20008400000 */
[----:B------:R-:W-:Y:S01]  /*74b0*/  SHF.R.U32.HI R4, RZ, UR6, R5 ;  /* 0x00000006ff047c19 */ /* 0x000fe20008011605 */
[----:B------:R-:W-:-:S03]  /*74c0*/  ULDC UR6, c[0x0][0x658] ;  /* 0x0001960000067ab9 */ /* 0x000fc60000000800 */
[--C-:B------:R-:W-:Y:S01]  /*74d0*/  SHF.R.U64 R20, R9, UR8, R4.reuse ;  /* 0x0000000809147c19 */ /* 0x100fe20008001204 */
[----:B------:R-:W1:Y:S01]  /*74e0*/  F2I.U32.TRUNC.NTZ R22, R22 ;  /* 0x0000001600167305 */ /* 0x000e62000020f000 */
[----:B------:R-:W-:Y:S01]  /*74f0*/  SHF.R.U32.HI R5, RZ, UR8, R4 ;  /* 0x00000008ff057c19 */ /* 0x000fe20008011604 */
[----:B---3--:R-:W-:-:S03]  /*7500*/  IMAD.MOV R6, RZ, RZ, -R6 ;  /* 0x000000ffff067224 */ /* 0x008fc600078e0a06 */
[----:B------:R-:W-:Y:S01]  /*7510*/  SHF.R.U64 R18, R20, UR6, R5 ;  /* 0x0000000614127c19 */ /* 0x000fe20008001205 */
[----:B--2---:R-:W-:Y:S01]  /*7520*/  IMAD R15, R24, R6, R15 ;  /* 0x00000006180f7224 */ /* 0x004fe200078e020f */
[----:B------:R-:W-:-:S03]  /*7530*/  SHF.R.U32.HI R23, RZ, UR6, R5 ;  /* 0x00000006ff177c19 */ /* 0x000fc60008011605 */
[----:B------:R-:W-:Y:S02]  /*7540*/  IMAD.MOV.U32 R4, RZ, RZ, R18 ;  /* 0x000000ffff047224 */ /* 0x000fe400078e0012 */
[----:B------:R-:W-:Y:S01]  /*7550*/  IMAD.MOV.U32 R5, RZ, RZ, R23 ;  /* 0x000000ffff057224 */ /* 0x000fe200078e0017 */
[----:B-1----:R-:W-:Y:S06]  /*7560*/  @!P1 BRA `(.L_x_174) ;  /* 0x0000000000289947 */ /* 0x002fec0003800000 */
[----:B------:R-:W-:Y:S02]  /*7570*/  ULDC UR6, c[0x0][0x64c] ;  /* 0x0001930000067ab9 */ /* 0x000fe40000000800 */
[----:B------:R-:W-:-:S05]  /*7580*/  IADD3 R5, P1, R18, UR6, RZ ;  /* 0x0000000612057c10 */ /* 0x000fca000ff3e0ff */
[----:B------:R-:W-:-:S04]  /*7590*/  IMAD.X R23, RZ, RZ, R23, P1 ;  /* 0x000000ffff177224 */ /* 0x000fc800008e0617 */
[----:B------:R-:W-:-:S04]  /*75a0*/  IMAD.WIDE.U32 R6, R23, UR10, RZ ;  /* 0x0000000a17067c25 */ /* 0x000fc8000f8e00ff */
[----:B------:R-:W-:-:S04]  /*75b0*/  IMAD.WIDE.U32 R6, P1, R5, UR11, R6 ;  /* 0x0000000b05067c25 */ /* 0x000fc8000f820006 */
[----:B------:R-:W-:-:S04]  /*75c0*/  IMAD.WIDE.U32 R4, R5, UR10, RZ ;  /* 0x0000000a05047c25 */ /* 0x000fc8000f8e00ff */
[----:B------:R-:W-:Y:S01]  /*75d0*/  IMAD.MOV.U32 R4, RZ, RZ, R7 ;  /* 0x000000ffff047224 */ /* 0x000fe200078e0007 */
[----:B------:R-:W-:Y:S01]  /*75e0*/  IADD3 RZ, P3, R5, R6, RZ ;  /* 0x0000000605ff7210 */ /* 0x000fe20007f7e0ff */
[----:B------:R-:W-:-:S04]  /*75f0*/  IMAD.X R5, RZ, RZ, RZ, P1 ;  /* 0x000000ffff057224 */ /* 0x000fc800008e06ff */
[----:B------:R-:W-:-:S08]  /*7600*/  IMAD.WIDE.U32.X R4, R23, UR11, R4, P3 ;  /* 0x0000000b17047c25 */ /* 0x000fd000098e0404 */
.L_x_174:
[----:B------:R-:W-:Y:S01]  /*7610*/  ISETP.NE.AND P1, PT, R2, 0x1, PT ;  /* 0x000000010200780c */ /* 0x000fe20003f25270 */
[----:B------:R-:W-:Y:S01]  /*7620*/  ULDC UR6, c[0x0][0x648] ;  /* 0x0001920000067ab9 */ /* 0x000fe20000000800 */
[----:B------:R-:W-:Y:S01]  /*7630*/  LOP3.LUT R20, R20, UR13, RZ, 0xc0, !PT ;  /* 0x0000000d14147c12 */ /* 0x000fe2000f8ec0ff */
[----:B------:R-:W-:Y:S01]  /*7640*/  IMAD.MOV R22, RZ, RZ, -R22 ;  /* 0x000000ffff167224 */ /* 0x000fe200078e0a16 */
[----:B------:R-:W-:Y:S01]  /*7650*/  SHF.R.U64 R5, R4, UR6, R5 ;  /* 0x0000000604057c19 */ /* 0x000fe20008001205 */
[----:B------:R-:W-:Y:S01]  /*7660*/  ULDC UR6, c[0x0][0x638] ;  /* 0x00018e0000067ab9 */ /* 0x000fe20000000800 */
[----:B------:R-:W-:Y:S01]  /*7670*/  LOP3.LUT R9, R9, UR4, RZ, 0xc0, !PT ;  /* 0x0000000409097c12 */ /* 0x000fe2000f8ec0ff */
[----:B------:R-:W-:Y:S01]  /*7680*/  ULDC UR7, c[0x0][0x610] ;  /* 0x0001840000077ab9 */ /* 0x000fe20000000800 */
[----:B------:R-:W-:Y:S02]  /*7690*/  IMAD.MOV.U32 R4, RZ, RZ, 0x1 ;  /* 0x00000001ff047424 */ /* 0x000fe400078e00ff */
[----:B------:R-:W-:-:S02]  /*76a0*/  IMAD.MOV R7, RZ, RZ, -R5 ;  /* 0x000000ffff077224 */ /* 0x000fc400078e0a05 */
[----:B------:R-:W-:Y:S02]  /*76b0*/  IMAD R20, R5, UR21, R20 ;  /* 0x0000001505147c24 */ /* 0x000fe4000f8e0214 */
[----:B0-----:R-:W-:Y:S02]  /*76c0*/  @P1 IMAD R15, R21, R22, R14 ;  /* 0x00000016150f1224 */ /* 0x001fe400078e020e */
[----:B------:R-:W-:Y:S01]  /*76d0*/  IMAD R18, R7, UR6, R18 ;  /* 0x0000000607127c24 */ /* 0x000fe2000f8e0212 */
[----:B------:R-:W-:Y:S01]  /*76e0*/  ULDC UR6, c[0x0][0x600] ;  /* 0x0001800000067ab9 */ /* 0x000fe20000000800 */
[----:B------:R-:W-:Y:S02]  /*76f0*/  IMAD R15, R20, UR7, R15 ;  /* 0x00000007140f7c24 */ /* 0x000fe4000f8e020f */
[----:B------:R-:W-:-:S05]  /*7700*/  IMAD R18, R18, UR6, R9 ;  /* 0x0000000612127c24 */ /* 0x000fca000f8e0209 */
[----:B------:R-:W-:Y:S02]  /*7710*/  SEL R9, R18, R15, !P1 ;  /* 0x0000000f12097207 */ /* 0x000fe40004800000 */
[----:B------:R-:W-:-:S07]  /*7720*/  SEL R7, R15, R18, !P1 ;  /* 0x000000120f077207 */ /* 0x000fce0004800000 */
.L_x_172:
[----:B------:R-:W-:Y:S05]  /*7730*/  BSYNC B1 ;  /* 0x0000000000017941 */ /* 0x000fea0003800000 */
.L_x_171:
[----:B------:R-:W-:-:S13]  /*7740*/  LOP3.LUT P1, RZ, R4, 0xff, RZ, 0xc0, !PT ;  /* 0x000000ff04ff7812 */ /* 0x000fda000782c0ff */
[----:B------:R-:W-:Y:S05]  /*7750*/  @P1 BRA `(.L_x_175) ;  /* 0xfffffff400301947 */ /* 0x000fea000383ffff */
[----:B------:R-:W-:Y:S05]  /*7760*/  BSYNC B0 ;  /* 0x0000000000007941 */ /* 0x000fea0003800000 */
.L_x_163:
[----:B------:R-:W-:-:S03]  /*7770*/  UMOV UR6, 0xffffffff ;  /* 0xffffffff00067882 */ /* 0x000fc60000000000 */
[----:B------:R-:W-:Y:S05]  /*7780*/  BRA.DIV UR6, `(.L_x_176) ;  /* 0x0000000a06807947 */ /* 0x000fea000b800000 */
[----:B------:R-:W-:-:S13]  /*7790*/  ELECT P6, URZ, PT ;  /* 0x00000000003f782f */ /* 0x000fda00038c0000 */
.L_x_200:
[----:B------:R-:W-:Y:S04]  /*77a0*/  BSSY B0, `(.L_x_177) ;  /* 0x0000085000007945 */ /* 0x000fe80003800000 */
[----:B------:R-:W-:Y:S05]  /*77b0*/  @!P6 BRA `(.L_x_178) ;  /* 0x00000008000ce947 */ /* 0x000fea0003800000 */
[----:B------:R-:W-:-:S04]  /*77c0*/  LOP3.LUT R19, R19, 0x2, RZ, 0xfc, !PT ;  /* 0x0000000213137812 */ /* 0x000fc800078efcff */
[----:B------:R-:W-:-:S13]  /*77d0*/  ISETP.NE.AND P0, PT, R19, 0x3, PT ;  /* 0x000000031300780c */ /* 0x000fda0003f05270 */
[----:B------:R-:W-:Y:S05]  /*77e0*/  @!P0 BRA `(.L_x_179) ;  /* 0x0000000000048947 */ /* 0x000fea0003800000 */
[----:B------:R-:W-:Y:S01]  /*77f0*/  BPT.TRAP 0x1 ;  /* 0x000000040000795c */ /* 0x000fe20000300000 */
.L_x_179:
[----:B------:R-:W0:Y:S01]  /*7800*/  S2R R3, SR_CgaCtaId ;  /* 0x0000000000037919 */ /* 0x000e220000008800 */
[----:B------:R-:W-:-:S04]  /*7810*/  MOV R2, 0x400 ;  /* 0x0000040000027802 */ /* 0x000fc80000000f00 */
[----:B0-----:R-:W-:Y:S02]  /*7820*/  LEA R3, R3, R2, 0x18 ;  /* 0x0000000203037211 */ /* 0x001fe400078ec0ff */
[----:B------:R-:W-:-:S03]  /*7830*/  SHF.L.U32 R2, R0, 0x1f, RZ ;  /* 0x0000001f00027819 */ /* 0x000fc600000006ff */
[----:B------:R-:W-:-:S04]  /*7840*/  VIADD R3, R3, 0x70 ;  /* 0x0000007003037836 */ /* 0x000fc80000000000 */
[C---:B------:R-:W-:Y:S02]  /*7850*/  IMAD R7, R12.reuse, 0x8, R3 ;  /* 0x000000080c077824 */ /* 0x040fe400078e0203 */
[----:B------:R-:W-:Y:S02]  /*7860*/  VIADD R12, R12, 0x1 ;  /* 0x000000010c0c7836 */ /* 0x000fe40000000000 */
[----:B------:R-:W0:Y:S03]  /*7870*/  SYNCS.PHASECHK.TRANS64.TRYWAIT P0, [R7+URZ], R2 ;  /* 0x00000002070075a7 */ /* 0x000e26000800017f */
[----:B------:R-:W-:-:S04]  /*7880*/  ISETP.NE.AND P1, PT, R12, 0xe, PT ;  /* 0x0000000e0c00780c */ /* 0x000fc80003f25270 */
[----:B------:R-:W-:Y:S02]  /*7890*/  SEL R5, RZ, 0x1, P1 ;  /* 0x00000001ff057807 */ /* 0x000fe40000800000 */
[----:B------:R-:W-:Y:S02]  /*78a0*/  SEL R12, R12, RZ, P1 ;  /* 0x000000ff0c0c7207 */ /* 0x000fe40000800000 */
[----:B------:R-:W-:-:S03]  /*78b0*/  LOP3.LUT R5, R0, R5, RZ, 0x3c, !PT ;  /* 0x0000000500057212 */ /* 0x000fc600078e3cff */
[----:B------:R-:W-:Y:S01]  /*78c0*/  IMAD R9, R12, 0x8, R3 ;  /* 0x000000080c097824 */ /* 0x000fe200078e0203 */
[----:B------:R-:W-:Y:S01]  /*78d0*/  SHF.L.U32 R4, R5, 0x1f, RZ ;  /* 0x0000001f05047819 */ /* 0x000fe200000006ff */
[----:B0-----:R-:W-:Y:S06]  /*78e0*/  @!P0 BRA `(.L_x_180) ;  /* 0x0000000800488947 */ /* 0x001fec0003800000 */
.L_x_201:
[----:B------:R-:W1:Y:S01]  /*78f0*/  SYNCS.PHASECHK.TRANS64.TRYWAIT P0, [R9+URZ], R4 ;  /* 0x00000004090075a7 */ /* 0x000e62000800017f */
[----:B------:R-:W-:-:S05]  /*7900*/  VIADD R0, R12, 0x1 ;  /* 0x000000010c007836 */ /* 0x000fca0000000000 */
[----:B------:R-:W-:-:S04]  /*7910*/  ISETP.NE.AND P1, PT, R0, 0xe, PT ;  /* 0x0000000e0000780c */ /* 0x000fc80003f25270 */
[----:B0-----:R-:W-:Y:S02]  /*7920*/  SEL R2, RZ, 0x1, P1 ;  /* 0x00000001ff027807 */ /* 0x001fe40000800000 */
[----:B------:R-:W-:Y:S02]  /*7930*/  SEL R0, R0, RZ, P1 ;  /* 0x000000ff00007207 */ /* 0x000fe40000800000 */
[----:B------:R-:W-:-:S03]  /*7940*/  LOP3.LUT R7, R5, R2, RZ, 0x3c, !PT ;  /* 0x0000000205077212 */ /* 0x000fc600078e3cff */
[----:B------:R-:W-:Y:S01]  /*7950*/  IMAD R6, R0, 0x8, R3 ;  /* 0x0000000800067824 */ /* 0x000fe200078e0203 */
[----:B------:R-:W-:Y:S01]  /*7960*/  SHF.L.U32 R5, R7, 0x1f, RZ ;  /* 0x0000001f07057819 */ /* 0x000fe200000006ff */
[----:B-1----:R-:W-:Y:S06]  /*7970*/  @!P0 BRA `(.L_x_181) ;  /* 0x0000000800388947 */ /* 0x002fec0003800000 */
.L_x_202:
[----:B------:R-:W1:Y:S01]  /*7980*/  SYNCS.PHASECHK.TRANS64.TRYWAIT P0, [R6+URZ], R5 ;  /* 0x00000005060075a7 */ /* 0x000e62000800017f */
[----:B------:R-:W-:-:S05]  /*7990*/  VIADD R0, R0, 0x1 ;  /* 0x0000000100007836 */ /* 0x000fca0000000000 */
[----:B------:R-:W-:-:S04]  /*79a0*/  ISETP.NE.AND P1, PT, R0, 0xe, PT ;  /* 0x0000000e0000780c */ /* 0x000fc80003f25270 */
[----:B------:R-:W-:Y:S02]  /*79b0*/  SEL R2, RZ, 0x1, P1 ;  /* 0x00000001ff027807 */ /* 0x000fe40000800000 */
[----:B------:R-:W-:Y:S02]  /*79c0*/  SEL R0, R0, RZ, P1 ;  /* 0x000000ff00007207 */ /* 0x000fe40000800000 */
[----:B------:R-:W-:-:S03]  /*79d0*/  LOP3.LUT R7, R7, R2, RZ, 0x3c, !PT ;  /* 0x0000000207077212 */ /* 0x000fc600078e3cff */
[----:B0-----:R-:W-:Y:S01]  /*79e0*/  IMAD R9, R0, 0x8, R3 ;  /* 0x0000000800097824 */ /* 0x001fe200078e0203 */
[----:B------:R-:W-:Y:S01]  /*79f0*/  SHF.L.U32 R4, R7, 0x1f, RZ ;  /* 0x0000001f07047819 */ /* 0x000fe200000006ff */
[----:B-1----:R-:W-:Y:S06]  /*7a00*/  @!P0 BRA `(.L_x_182) ;  /* 0x0000000800288947 */ /* 0x002fec0003800000 */
.L_x_203:
        /* <DEDUP_REMOVED lines=9> */
.L_x_204:
        /* <DEDUP_REMOVED lines=9> */
.L_x_205:
        /* <DEDUP_REMOVED lines=9> */
.L_x_206:
        /* <DEDUP_REMOVED lines=9> */
.L_x_207:
        /* <DEDUP_REMOVED lines=9> */
.L_x_208:
        /* <DEDUP_REMOVED lines=9> */
.L_x_209:
        /* <DEDUP_REMOVED lines=9> */
.L_x_210:
        /* <DEDUP_REMOVED lines=9> */
.L_x_211:
        /* <DEDUP_REMOVED lines=9> */
.L_x_212:
[----:B------:R-:W1:Y:S01]  /*7f20*/  SYNCS.PHASECHK.TRANS64.TRYWAIT P0, [R6+URZ], R5 ;  /* 0x00000005060075a7 */ /* 0x000e62000800017f */
[----:B------:R-:W-:-:S05]  /*7f30*/  VIADD R0, R0, 0x1 ;  /* 0x0000000100007836 */ /* 0x000fca0000000000 */
[----:B------:R-:W-:-:S04]  /*7f40*/  ISETP.NE.AND P1, PT, R0, 0xe, PT ;  /* 0x0000000e0000780c */ /* 0x000fc80003f25270 */
[----:B------:R-:W-:Y:S02]  /*7f50*/  SEL R2, RZ, 0x1, P1 ;  /* 0x00000001ff027807 */ /* 0x000fe40000800000 */
[----:B------:R-:W-:Y:S02]  /*7f60*/  SEL R0, R0, RZ, P1 ;  /* 0x000000ff00007207 */ /* 0x000fe40000800000 */
[----:B------:R-:W-:Y:S01]  /*7f70*/  LOP3.LUT R2, R7, R2, RZ, 0x3c, !PT ;  /* 0x0000000207027212 */ /* 0x000fe200078e3cff */
[----:B-1----:R-:W-:Y:S06]  /*7f80*/  @!P0 BRA `(.L_x_192) ;  /* 0x0000000400908947 */ /* 0x002fec0003800000 */
.L_x_213:
[----:B------:R-:W-:Y:S01]  /*7f90*/  IMAD R3, R0, 0x8, R3 ;  /* 0x0000000800037824 */ /* 0x000fe200078e0203 */
[----:B------:R-:W-:-:S07]  /*7fa0*/  SHF.L.U32 R0, R2, 0x1f, RZ ;  /* 0x0000001f02007819 */ /* 0x000fce00000006ff */
.L_x_193:
[----:B--2---:R2:W3:Y:S02]  /*7fb0*/  SYNCS.PHASECHK.TRANS64.TRYWAIT P0, [R3+URZ], R0 ;  /* 0x00000000030075a7 */ /* 0x0044e4000800017f */
[----:B---3--:R-:W-:Y:S05]  /*7fc0*/  @!P0 NANOSLEEP.SYNCS 0x989680 ;  /* 0x009896800000895d */ /* 0x008fea0003900000 */
[----:B------:R-:W3:Y:S02]  /*7fd0*/  @!P0 SYNCS.PHASECHK.TRANS64 P0, [R3+URZ], R0 ;  /* 0x00000000030085a7 */ /* 0x000ee4000800007f */
[----:B---3--:R-:W-:Y:S05]  /*7fe0*/  @!P0 BRA `(.L_x_193) ;  /* 0xfffffffc00f08947 */ /* 0x008fea000383ffff */
.L_x_178:
[----:B------:R-:W-:Y:S05]  /*7ff0*/  BSYNC B0 ;  /* 0x0000000000007941 */ /* 0x000fea0003800000 */
.L_x_177:
[----:B------:R-:W-:Y:S05]  /*8000*/  EXIT ;  /* 0x000000000000794d */ /* 0x000fea0003800000 */
.L_x_18:
[----:B---3--:R3:W4:Y:S02]  /*8010*/  SYNCS.PHASECHK.TRANS64.TRYWAIT P1, [R3+URZ], R0 ;  /* 0x00000000030075a7 */ /* 0x008724000802017f */
[----:B----4-:R-:W-:Y:S05]  /*8020*/  @!P1 NANOSLEEP.SYNCS 0x989680 ;  /* 0x009896800000995d */ /* 0x010fea0003900000 */
[----:B------:R-:W4:Y:S02]  /*8030*/  @!P1 SYNCS.PHASECHK.TRANS64 P1, [R3+URZ], R0 ;  /* 0x00000000030095a7 */ /* 0x000f24000802007f */
[----:B----4-:R-:W-:Y:S05]  /*8040*/  @!P1 BRA `(.L_x_18) ;  /* 0xfffffffc00f09947 */ /* 0x010fea000383ffff */
[----:B------:R-:W-:Y:S05]  /*8050*/  BRA `(.L_x_17) ;  /* 0xffffff9000c87947 */ /* 0x000fea000383ffff */
.L_x_23:
[----:B-1----:R-:W-:-:S04]  /*8060*/  IMAD.U32 R4, RZ, RZ, UR4 ;  /* 0x00000004ff047e24 */ /* 0x002fc8000f8e00ff */
[----:B------:R1:W2:Y:S03]  /*8070*/  SYNCS.PHASECHK.TRANS64.TRYWAIT P1, [R4+URZ], R3 ;  /* 0x00000003040075a7 */ /* 0x0002a6000802017f */
[----:B--2---:R-:W-:Y:S05]  /*8080*/  @!P1 NANOSLEEP.SYNCS 0x989680 ;  /* 0x009896800000995d */ /* 0x004fea0003900000 */
[----:B------:R-:W2:Y:S02]  /*8090*/  @!P1 SYNCS.PHASECHK.TRANS64 P1, [R4+URZ], R3 ;  /* 0x00000003040095a7 */ /* 0x000ea4000802007f */
[----:B--2---:R-:W-:Y:S05]  /*80a0*/  @!P1 BRA `(.L_x_23) ;  /* 0xfffffffc00ec9947 */ /* 0x004fea000383ffff */
[----:B------:R-:W-:Y:S05]  /*80b0*/  BRA `(.L_x_22) ;  /* 0xffffff9400687947 */ /* 0x000fea000383ffff */
.L_x_164:
[----:B------:R-:W-:Y:S01]  /*80c0*/  BSSY B1, `(.L_x_194) ;  /* 0x0000006000017945 */ /* 0x000fe20003800000 */
[----:B------:R-:W-:-:S07]  /*80d0*/  IMAD.MOV.U32 R15, RZ, RZ, -0x1 ;  /* 0xffffffffff0f7424 */ /* 0x000fce00078e00ff */
[----:B------:R-:W-:Y:S05]  /*80e0*/  WARPSYNC.COLLECTIVE R15, `(.L_x_195) ;  /* 0x000000000f0c7348 */ /* 0x000fea0003c00000 */
[----:B------:R-:W-:Y:S02]  /*80f0*/  ELECT P6, UR62, PT ;  /* 0x00000000003e782f */ /* 0x000fe400038c0000 */
[----:B------:R-:W-:Y:S01]  /*8100*/  MOV R14, UR62 ;  /* 0x0000003e000e7c02 */ /* 0x000fe20008000f00 */
[----:B------:R-:W-:Y:S10]  /*8110*/  ENDCOLLECTIVE ;  /* 0x000000000000791b */ /* 0x000ff40003800000 */
.L_x_195:
[----:B------:R-:W-:Y:S05]  /*8120*/  BSYNC B1 ;  /* 0x0000000000017941 */ /* 0x000fea0003800000 */
.L_x_194:
[----:B------:R-:W-:Y:S05]  /*8130*/  BRA `(.L_x_196) ;  /* 0xffffffe800c47947 */ /* 0x000fea000383ffff */
.L_x_167:
[----:B0-----:R0:W1:Y:S02]  /*8140*/  SYNCS.PHASECHK.TRANS64.TRYWAIT P1, [R14+URZ+0x70], R7 ;  /* 0x000070070e0075a7 */ /* 0x001064000802017f */
[----:B-1----:R-:W-:Y:S05]  /*8150*/  @!P1 NANOSLEEP.SYNCS 0x989680 ;  /* 0x009896800000995d */ /* 0x002fea0003900000 */
[----:B------:R-:W1:Y:S02]  /*8160*/  @!P1 SYNCS.PHASECHK.TRANS64 P1, [R14+URZ+0x70], R7 ;  /* 0x000070070e0095a7 */ /* 0x000e64000802007f */
[----:B-1----:R-:W-:Y:S05]  /*8170*/  @!P1 BRA `(.L_x_167) ;  /* 0xfffffffc00f09947 */ /* 0x002fea000383ffff */
[----:B------:R-:W-:Y:S05]  /*8180*/  BRA `(.L_x_197) ;  /* 0xffffffec00007947 */ /* 0x000fea000383ffff */
.L_x_176:
[----:B------:R-:W-:Y:S01]  /*8190*/  BSSY B0, `(.L_x_198) ;  /* 0x0000006000007945 */ /* 0x000fe20003800000 */
[----:B------:R-:W-:-:S07]  /*81a0*/  IMAD.MOV.U32 R15, RZ, RZ, -0x1 ;  /* 0xffffffffff0f7424 */ /* 0x000fce00078e00ff */
[----:B------:R-:W-:Y:S05]  /*81b0*/  WARPSYNC.COLLECTIVE R15, `(.L_x_199) ;  /* 0x000000000f0c7348 */ /* 0x000fea0003c00000 */
[----:B------:R-:W-:Y:S02]  /*81c0*/  ELECT P6, UR62, PT ;  /* 0x00000000003e782f */ /* 0x000fe400038c0000 */
[----:B------:R-:W-:Y:S01]  /*81d0*/  MOV R14, UR62 ;  /* 0x0000003e000e7c02 */ /* 0x000fe20008000f00 */
[----:B------:R-:W-:Y:S10]  /*81e0*/  ENDCOLLECTIVE ;  /* 0x000000000000791b */ /* 0x000ff40003800000 */
.L_x_199:
[----:B------:R-:W-:Y:S05]  /*81f0*/  BSYNC B0 ;  /* 0x0000000000007941 */ /* 0x000fea0003800000 */
.L_x_198:
[----:B------:R-:W-:Y:S05]  /*8200*/  BRA `(.L_x_200) ;  /* 0xfffffff400647947 */ /* 0x000fea000383ffff */
.L_x_180:
[----:B0-----:R0:W1:Y:S02]  /*8210*/  SYNCS.PHASECHK.TRANS64.TRYWAIT P0, [R7+URZ], R2 ;  /* 0x00000002070075a7 */ /* 0x001064000800017f */
[----:B-1----:R-:W-:Y:S05]  /*8220*/  @!P0 NANOSLEEP.SYNCS 0x989680 ;  /* 0x009896800000895d */ /* 0x002fea0003900000 */
[----:B------:R-:W1:Y:S02]  /*8230*/  @!P0 SYNCS.PHASECHK.TRANS64 P0, [R7+URZ], R2 ;  /* 0x00000002070085a7 */ /* 0x000e64000800007f */
[----:B-1----:R-:W-:Y:S05]  /*8240*/  @!P0 BRA `(.L_x_180) ;  /* 0xfffffffc00f08947 */ /* 0x002fea000383ffff */
[----:B------:R-:W-:Y:S05]  /*8250*/  BRA `(.L_x_201) ;  /* 0xfffffff400a47947 */ /* 0x000fea000383ffff */
.L_x_181:
[----:B0-----:R0:W1:Y:S02]  /*8260*/  SYNCS.PHASECHK.TRANS64.TRYWAIT P0, [R9+URZ], R4 ;  /* 0x00000004090075a7 */ /* 0x001064000800017f */
[----:B-1----:R-:W-:Y:S05]  /*8270*/  @!P0 NANOSLEEP.SYNCS 0x989680 ;  /* 0x009896800000895d */ /* 0x002fea0003900000 */
[----:B------:R-:W1:Y:S02]  /*8280*/  @!P0 SYNCS.PHASECHK.TRANS64 P0, [R9+URZ], R4 ;  /* 0x00000004090085a7 */ /* 0x000e64000800007f */
[----:B-1----:R-:W-:Y:S05]  /*8290*/  @!P0 BRA `(.L_x_181) ;  /* 0xfffffffc00f08947 */ /* 0x002fea000383ffff */
[----:B------:R-:W-:Y:S05]  /*82a0*/  BRA `(.L_x_202) ;  /* 0xfffffff400b47947 */ /* 0x000fea000383ffff */
.L_x_182:
[----:B0-----:R0:W1:Y:S02]  /*82b0*/  SYNCS.PHASECHK.TRANS64.TRYWAIT P0, [R6+URZ], R5 ;  /* 0x00000005060075a7 */ /* 0x001064000800017f */
[----:B-1----:R-:W-:Y:S05]  /*82c0*/  @!P0 NANOSLEEP.SYNCS 0x989680 ;  /* 0x009896800000895d */ /* 0x002fea0003900000 */
[----:B------:R-:W1:Y:S02]  /*82d0*/  @!P0 SYNCS.PHASECHK.TRANS64 P0, [R6+URZ], R5 ;  /* 0x00000005060085a7 */ /* 0x000e64000800007f */
[----:B-1----:R-:W-:Y:S05]  /*82e0*/  @!P0 BRA `(.L_x_182) ;  /* 0xfffffffc00f08947 */ /* 0x002fea000383ffff */
[----:B------:R-:W-:Y:S05]  /*82f0*/  BRA `(.L_x_203) ;  /* 0xfffffff400c47947 */ /* 0x000fea000383ffff */
.L_x_183:
[----:B0-----:R0:W1:Y:S02]  /*8300*/  SYNCS.PHASECHK.TRANS64.TRYWAIT P0, [R9+URZ], R4 ;  /* 0x00000004090075a7 */ /* 0x001064000800017f */
[----:B-1----:R-:W-:Y:S05]  /*8310*/  @!P0 NANOSLEEP.SYNCS 0x989680 ;  /* 0x009896800000895d */ /* 0x002fea0003900000 */
[----:B------:R-:W1:Y:S02]  /*8320*/  @!P0 SYNCS.PHASECHK.TRANS64 P0, [R9+URZ], R4 ;  /* 0x00000004090085a7 */ /* 0x000e64000800007f */
[----:B-1----:R-:W-:Y:S05]  /*8330*/  @!P0 BRA `(.L_x_183) ;  /* 0xfffffffc00f08947 */ /* 0x002fea000383ffff */
[----:B------:R-:W-:Y:S05]  /*8340*/  BRA `(.L_x_204) ;  /* 0xfffffff400d47947 */ /* 0x000fea000383ffff */
.L_x_184:
[----:B0-----:R0:W1:Y:S02]  /*8350*/  SYNCS.PHASECHK.TRANS64.TRYWAIT P0, [R6+URZ], R5 ;  /* 0x00000005060075a7 */ /* 0x001064000800017f */
[----:B-1----:R-:W-:Y:S05]  /*8360*/  @!P0 NANOSLEEP.SYNCS 0x989680 ;  /* 0x009896800000895d */ /* 0x002fea0003900000 */
[----:B------:R-:W1:Y:S02]  /*8370*/  @!P0 SYNCS.PHASECHK.TRANS64 P0, [R6+URZ], R5 ;  /* 0x00000005060085a7 */ /* 0x000e64000800007f */
[----:B-1----:R-:W-:Y:S05]  /*8380*/  @!P0 BRA `(.L_x_184) ;  /* 0xfffffffc00f08947 */ /* 0x002fea000383ffff */
[----:B------:R-:W-:Y:S05]  /*8390*/  BRA `(.L_x_205) ;  /* 0xfffffff400e47947 */ /* 0x000fea000383ffff */
.L_x_185:
[----:B0-----:R0:W1:Y:S02]  /*83a0*/  SYNCS.PHASECHK.TRANS64.TRYWAIT P0, [R9+URZ], R4 ;  /* 0x00000004090075a7 */ /* 0x001064000800017f */
[----:B-1----:R-:W-:Y:S05]  /*83b0*/  @!P0 NANOSLEEP.SYNCS 0x989680 ;  /* 0x009896800000895d */ /* 0x002fea0003900000 */
[----:B------:R-:W1:Y:S02]  /*83c0*/  @!P0 SYNCS.PHASECHK.TRANS64 P0, [R9+URZ], R4 ;  /* 0x00000004090085a7 */ /* 0x000e64000800007f */
[----:B-1----:R-:W-:Y:S05]  /*83d0*/  @!P0 BRA `(.L_x_185) ;  /* 0xfffffffc00f08947 */ /* 0x002fea000383ffff */
[----:B------:R-:W-:Y:S05]  /*83e0*/  BRA `(.L_x_206) ;  /* 0xfffffff400f47947 */ /* 0x000fea000383ffff */
.L_x_186:
[----:B0-----:R0:W1:Y:S02]  /*83f0*/  SYNCS.PHASECHK.TRANS64.TRYWAIT P0, [R6+URZ], R5 ;  /* 0x00000005060075a7 */ /* 0x001064000800017f */
[----:B-1----:R-:W-:Y:S05]  /*8400*/  @!P0 NANOSLEEP.SYNCS 0x989680 ;  /* 0x009896800000895d */ /* 0x002fea0003900000 */
[----:B------:R-:W1:Y:S02]  /*8410*/  @!P0 SYNCS.PHASECHK.TRANS64 P0, [R6+URZ], R5 ;  /* 0x00000005060085a7 */ /* 0x000e64000800007f */
[----:B-1----:R-:W-:Y:S05]  /*8420*/  @!P0 BRA `(.L_x_186) ;  /* 0xfffffffc00f08947 */ /* 0x002fea000383ffff */
[----:B------:R-:W-:Y:S05]  /*8430*/  BRA `(.L_x_207) ;  /* 0xfffffff800047947 */ /* 0x000fea000383ffff */
.L_x_187:
[----:B0-----:R0:W1:Y:S02]  /*8440*/  SYNCS.PHASECHK.TRANS64.TRYWAIT P0, [R9+URZ], R4 ;  /* 0x00000004090075a7 */ /* 0x001064000800017f */
[----:B-1----:R-:W-:Y:S05]  /*8450*/  @!P0 NANOSLEEP.SYNCS 0x989680 ;  /* 0x009896800000895d */ /* 0x002fea0003900000 */
[----:B------:R-:W1:Y:S02]  /*8460*/  @!P0 SYNCS.PHASECHK.TRANS64 P0, [R9+URZ], R4 ;  /* 0x00000004090085a7 */ /* 0x000e64000800007f */
[----:B-1----:R-:W-:Y:S05]  /*8470*/  @!P0 BRA `(.L_x_187) ;  /* 0xfffffffc00f08947 */ /* 0x002fea000383ffff */
[----:B------:R-:W-:Y:S05]  /*8480*/  BRA `(.L_x_208) ;  /* 0xfffffff800147947 */ /* 0x000fea000383ffff */
.L_x_188:
[----:B0-----:R0:W1:Y:S02]  /*8490*/  SYNCS.PHASECHK.TRANS64.TRYWAIT P0, [R6+URZ], R5 ;  /* 0x00000005060075a7 */ /* 0x001064000800017f */
[----:B-1----:R-:W-:Y:S05]  /*84a0*/  @!P0 NANOSLEEP.SYNCS 0x989680 ;  /* 0x009896800000895d */ /* 0x002fea0003900000 */
[----:B------:R-:W1:Y:S02]  /*84b0*/  @!P0 SYNCS.PHASECHK.TRANS64 P0, [R6+URZ], R5 ;  /* 0x00000005060085a7 */ /* 0x000e64000800007f */
[----:B-1----:R-:W-:Y:S05]  /*84c0*/  @!P0 BRA `(.L_x_188) ;  /* 0xfffffffc00f08947 */ /* 0x002fea000383ffff */
[----:B------:R-:W-:Y:S05]  /*84d0*/  BRA `(.L_x_209) ;  /* 0xfffffff800247947 */ /* 0x000fea000383ffff */
.L_x_189:
[----:B0-----:R0:W1:Y:S02]  /*84e0*/  SYNCS.PHASECHK.TRANS64.TRYWAIT P0, [R9+URZ], R4 ;  /* 0x00000004090075a7 */ /* 0x001064000800017f */
[----:B-1----:R-:W-:Y:S05]  /*84f0*/  @!P0 NANOSLEEP.SYNCS 0x989680 ;  /* 0x009896800000895d */ /* 0x002fea0003900000 */
[----:B------:R-:W1:Y:S02]  /*8500*/  @!P0 SYNCS.PHASECHK.TRANS64 P0, [R9+URZ], R4 ;  /* 0x00000004090085a7 */ /* 0x000e64000800007f */
[----:B-1----:R-:W-:Y:S05]  /*8510*/  @!P0 BRA `(.L_x_189) ;  /* 0xfffffffc00f08947 */ /* 0x002fea000383ffff */
[----:B------:R-:W-:Y:S05]  /*8520*/  BRA `(.L_x_210) ;  /* 0xfffffff800347947 */ /* 0x000fea000383ffff */
.L_x_190:
[----:B0-----:R0:W1:Y:S02]  /*8530*/  SYNCS.PHASECHK.TRANS64.TRYWAIT P0, [R6+URZ], R5 ;  /* 0x00000005060075a7 */ /* 0x001064000800017f */
[----:B-1----:R-:W-:Y:S05]  /*8540*/  @!P0 NANOSLEEP.SYNCS 0x989680 ;  /* 0x009896800000895d */ /* 0x002fea0003900000 */
[----:B------:R-:W1:Y:S02]  /*8550*/  @!P0 SYNCS.PHASECHK.TRANS64 P0, [R6+URZ], R5 ;  /* 0x00000005060085a7 */ /* 0x000e64000800007f */
[----:B-1----:R-:W-:Y:S05]  /*8560*/  @!P0 BRA `(.L_x_190) ;  /* 0xfffffffc00f08947 */ /* 0x002fea000383ffff */
[----:B------:R-:W-:Y:S05]  /*8570*/  BRA `(.L_x_211) ;  /* 0xfffffff800447947 */ /* 0x000fea000383ffff */
.L_x_191:
[----:B0-----:R0:W1:Y:S02]  /*8580*/  SYNCS.PHASECHK.TRANS64.TRYWAIT P0, [R9+URZ], R4 ;  /* 0x00000004090075a7 */ /* 0x001064000800017f */
[----:B-1----:R-:W-:Y:S05]  /*8590*/  @!P0 NANOSLEEP.SYNCS 0x989680 ;  /* 0x009896800000895d */ /* 0x002fea0003900000 */
[----:B------:R-:W1:Y:S02]  /*85a0*/  @!P0 SYNCS.PHASECHK.TRANS64 P0, [R9+URZ], R4 ;  /* 0x00000004090085a7 */ /* 0x000e64000800007f */
[----:B-1----:R-:W-:Y:S05]  /*85b0*/  @!P0 BRA `(.L_x_191) ;  /* 0xfffffffc00f08947 */ /* 0x002fea000383ffff */
[----:B------:R-:W-:Y:S05]  /*85c0*/  BRA `(.L_x_212) ;  /* 0xfffffff800547947 */ /* 0x000fea000383ffff */
.L_x_192:
[----:B-1----:R1:W2:Y:S02]  /*85d0*/  SYNCS.PHASECHK.TRANS64.TRYWAIT P0, [R6+URZ], R5 ;  /* 0x00000005060075a7 */ /* 0x0022a4000800017f */
[----:B--2---:R-:W-:Y:S05]  /*85e0*/  @!P0 NANOSLEEP.SYNCS 0x989680 ;  /* 0x009896800000895d */ /* 0x004fea0003900000 */
[----:B------:R-:W2:Y:S02]  /*85f0*/  @!P0 SYNCS.PHASECHK.TRANS64 P0, [R6+URZ], R5 ;  /* 0x00000005060085a7 */ /* 0x000ea4000800007f */
[----:B--2---:R-:W-:Y:S05]  /*8600*/  @!P0 BRA `(.L_x_192) ;  /* 0xfffffffc00f08947 */ /* 0x004fea000383ffff */
[----:B------:R-:W-:Y:S05]  /*8610*/  BRA `(.L_x_213) ;  /* 0xfffffff8005c7947 */ /* 0x000fea000383ffff */
.L_x_214:
[----:B------:R-:W-:-:S00]  /*8620*/  BRA `(.L_x_214) ;  /* 0xfffffffc00fc7947 */ /* 0x000fc0000383ffff */
[----:B------:R-:W-:-:S00]  /*8630*/  NOP ;  /* 0x0000000000007918 */ /* 0x000fc00000000000 */
        /* <DEDUP_REMOVED lines=12> */
.L_x_215:


//--------------------- .nv.global.init           --------------------------
	.section	.nv.global.init,"aw",@progbits
.nv.global.init:
	.type		$str$22,@object
	.size		$str$22,($str$23 - $str$22)
$str$22:
        /*0000*/ 	.byte	0x6b, 0x5f, 0x74, 0x69, 0x6c, 0x65, 0x5f, 0x63, 0x6f, 0x75, 0x6e, 0x74, 0x20, 0x3e, 0x3d, 0x20
        /*0010*/ 	.byte	0x31, 0x00
	.type		$str$23,@object
	.size		$str$23,(__unnamed_1 - $str$23)
$str$23:
        /*0012*/ 	.byte	0x2f, 0x74, 0x6d, 0x70, 0x2f, 0x63, 0x75, 0x74, 0x6c, 0x61, 0x73, 0x73, 0x5f, 0x73, 0x77, 0x65
        /*0022*/ 	.byte	0x65, 0x70, 0x5f, 0x73, 0x72, 0x63, 0x2f, 0x69, 0x6e, 0x63, 0x6c, 0x75, 0x64, 0x65, 0x2f, 0x63
        /*0032*/ 	.byte	0x75, 0x74, 0x6c, 0x61, 0x73, 0x73, 0x2f, 0x67, 0x65, 0x6d, 0x6d, 0x2f, 0x63, 0x6f, 0x6c, 0x6c
        /*0042*/ 	.byte	0x65, 0x63, 0x74, 0x69, 0x76, 0x65, 0x2f, 0x73, 0x6d, 0x39, 0x30, 0x5f, 0x6d, 0x6d, 0x61, 0x5f
        /*0052*/ 	.byte	0x74, 0x6d, 0x61, 0x5f, 0x67, 0x6d, 0x6d, 0x61, 0x5f, 0x73, 0x73, 0x5f, 0x77, 0x61, 0x72, 0x70
        /*0062*/ 	.byte	0x73, 0x70, 0x65, 0x63, 0x69, 0x61, 0x6c, 0x69, 0x7a, 0x65, 0x64, 0x2e, 0x68, 0x70, 0x70, 0x00
	.type		__unnamed_1,@object
	.size		__unnamed_1,(.L_0 - __unnamed_1)
__unnamed_1:
        /*0072*/ 	.byte	0x76, 0x6f, 0x69, 0x64, 0x20, 0x63, 0x75, 0x74, 0x6c, 0x61, 0x73, 0x73, 0x3a, 0x3a, 0x67, 0x65
        /* <DEDUP_REMOVED lines=179> */
        /*0bb2*/ 	.byte	0x65, 0x3a, 0x3a, 0x69, 0x64, 0x65, 0x6e, 0x74, 0x69, 0x74, 0x79, 0x5d, 0x00
.L_0:


//--------------------- .nv.shared._ZN7cutlass13device_kernelINS_4gemm6kernel13GemmUniversalIN4cute5tupleIJiiiiEEENS1_10collective13CollectiveMmaINS1_34MainloopSm90TmaGmmaWarpSpecializedILi14ENS5_IJNS4_1CILi1EEESB_SB_EEENS1_35KernelTmaWarpSpecializedCooperativeEEENS5_IJNSA_ILi128EEESF_NSA_ILi32EEEEEENS_6half_tENS5_IJlSB_lEEESI_NS5_IJSB_llEEENS4_8TiledMMAINS4_8MMA_AtomIJNS4_4SM904GMMA26MMA_64x128x16_F32F16F16_SSILNSO_5MajorE0ELSQ_1ELNSO_7ScaleInE1ELSR_1EEEEEENS4_6LayoutINS5_IJNSA_ILi2EEESB_SB_EEENS5_IJSB_NSA_ILi0EEESX_EEEEENS5_IJNS4_10UnderscoreES10_S10_EEEEENS4_13SM90_TMA_LOADENS4_14ComposedLayoutINS4_7SwizzleILi2ELi4ELi3EEENS4_18smem_ptr_flag_bitsILi16EEENSU_INS5_IJNSA_ILi8EEESG_EEENS5_IJSG_SB_EEEEEEEvNS4_8identityES13_NS14_INS15_ILi3ELi4ELi3EEES18_NSU_INS5_IJNSA_ILi64EEES19_EEENS5_IJSB_S1G_EEEEEEEvS1E_EENS_8epilogue10collective6detail29Sm90TmaWarpSpecializedAdapterINS1N_15DefaultEpilogueISI_SJ_SJ_NS1M_6thread17LinearCombinationISI_Li1EffLNS1R_9ScaleType4KindE0ELNS_15FloatRoundStyleE2ESI_EENS1_15EpilogueDefaultEEEEEvvEEEEvNT_6ParamsE --------------------------
	.section	.nv.shared._ZN7cutlass13device_kernelINS_4gemm6kernel13GemmUniversalIN4cute5tupleIJiiiiEEENS1_10collective13CollectiveMmaINS1_34MainloopSm90TmaGmmaWarpSpecializedILi14ENS5_IJNS4_1CILi1EEESB_SB_EEENS1_35KernelTmaWarpSpecializedCooperativeEEENS5_IJNSA_ILi128EEESF_NSA_ILi32EEEEEENS_6half_tENS5_IJlSB_lEEESI_NS5_IJSB_llEEENS4_8TiledMMAINS4_8MMA_AtomIJNS4_4SM904GMMA26MMA_64x128x16_F32F16F16_SSILNSO_5MajorE0ELSQ_1ELNSO_7ScaleInE1ELSR_1EEEEEENS4_6LayoutINS5_IJNSA_ILi2EEESB_SB_EEENS5_IJSB_NSA_ILi0EEESX_EEEEENS5_IJNS4_10UnderscoreES10_S10_EEEEENS4_13SM90_TMA_LOADENS4_14ComposedLayoutINS4_7SwizzleILi2ELi4ELi3EEENS4_18smem_ptr_flag_bitsILi16EEENSU_INS5_IJNSA_ILi8EEESG_EEENS5_IJSG_SB_EEEEEEEvNS4_8identityES13_NS14_INS15_ILi3ELi4ELi3EEES18_NSU_INS5_IJNSA_ILi64EEES19_EEENS5_IJSB_S1G_EEEEEEEvS1E_EENS_8epilogue10collective6detail29Sm90TmaWarpSpecializedAdapterINS1N_15DefaultEpilogueISI_SJ_SJ_NS1M_6thread17LinearCombinationISI_Li1EffLNS1R_9ScaleType4KindE0ELNS_15FloatRoundStyleE2ESI_EENS1_15EpilogueDefaultEEEEEvvEEEEvNT_6ParamsE,"aw",@nobits
	.sectionflags	@""
	.align	16
	.zero		1024


//--------------------- .nv.shared.reserved.0     --------------------------
	.section	.nv.shared.reserved.0,"aw",@nobits
	.weak		__nv_reservedSMEM_offset_0_alias
	.size		__nv_reservedSMEM_offset_0_alias, 0, 0
	.other		__nv_reservedSMEM_offset_0_alias,@"STO_CUDA_RESERVED_SHARED STV_DEFAULT"
__nv_reservedSMEM_offset_0_alias:
	.zero		0


//--------------------- .nv.global                --------------------------
	.section	.nv.global,"aw",@nobits
.nv.global:
	.type		_ZN40_INTERNAL_6df4e3e6_4_k_cu_d646478c_216904cute1_E,@object
	.size		_ZN40_INTERNAL_6df4e3e6_4_k_cu_d646478c_216904cute1_E,(_ZN40_INTERNAL_6df4e3e6_4_k_cu_d646478c_216904cuda3std3__45__cpo6cbeginE - _ZN40_INTERNAL_6df4e3e6_4_k_cu_d646478c_216904cute1_E)
_ZN40_INTERNAL_6df4e3e6_4_k_cu_d646478c_216904cute1_E:
	.zero		1
	.type		_ZN40_INTERNAL_6df4e3e6_4_k_cu_d646478c_216904cuda3std3__45__cpo6cbeginE,@object
	.size		_ZN40_INTERNAL_6df4e3e6_4_k_cu_d646478c_216904cuda3std3__45__cpo6cbeginE,(_ZN40_INTERNAL_6df4e3e6_4_k_cu_d646478c_216904cuda3std3__48in_placeE - _ZN40_INTERNAL_6df4e3e6_4_k_cu_d646478c_216904cuda3std3__45__cpo6cbeginE)
_ZN40_INTERNAL_6df4e3e6_4_k_cu_d646478c_216904cuda3std3__45__cpo6cbeginE:
	.zero		1
	.type		_ZN40_INTERNAL_6df4e3e6_4_k_cu_d646478c_216904cuda3std3__48in_placeE,@object
	.size		_ZN40_INTERNAL_6df4e3e6_4_k_cu_d646478c_216904cuda3std3__48in_placeE,(_ZN40_INTERNAL_6df4e3e6_4_k_cu_d646478c_216904cuda3std6ranges3__45__cpo9iter_moveE - _ZN40_INTERNAL_6df4e3e6_4_k_cu_d646478c_216904cuda3std3__48in_placeE)
_ZN40_INTERNAL_6df4e3e6_4_k_cu_d646478c_216904cuda3std3__48in_placeE:
	.zero		1
	.type		_ZN40_INTERNAL_6df4e3e6_4_k_cu_d646478c_216904cuda3std6ranges3__45__cpo9iter_moveE,@object
	.size		_ZN40_INTERNAL_6df4e3e6_4_k_cu_d646478c_216904cuda3std6ranges3__45__cpo9iter_moveE,(_ZN40_INTERNAL_6df4e3e6_4_k_cu_d646478c_216904cuda3std3__45__cpo5beginE - _ZN40_INTERNAL_6df4e3e6_4_k_cu_d646478c_216904cuda3std6ranges3__45__cpo9iter_moveE)
_ZN40_INTERNAL_6df4e3e6_4_k_cu_d646478c_216904cuda3std6ranges3__45__cpo9iter_moveE:
	.zero		1
	.type		_ZN40_INTERNAL_6df4e3e6_4_k_cu_d646478c_216904cuda3std3__45__cpo5beginE,@object
	.size		_ZN40_INTERNAL_6df4e3e6_4_k_cu_d646478c_216904cuda3std3__45__cpo5beginE,(_ZN40_INTERNAL_6df4e3e6_4_k_cu_d646478c_216904cuda3std3__442_GLOBAL__N__6df4e3e6_4_k_cu_d646478c_216906ignoreE - _ZN40_INTERNAL_6df4e3e6_4_k_cu_d646478c_216904cuda3std3__45__cpo5beginE)
_ZN40_INTERNAL_6df4e3e6_4_k_cu_d646478c_216904cuda3std3__45__cpo5beginE:
	.zero		1
	.type		_ZN40_INTERNAL_6df4e3e6_4_k_cu_d646478c_216904cuda3std3__442_GLOBAL__N__6df4e3e6_4_k_cu_d646478c_216906ignoreE,@object
	.size		_ZN40_INTERNAL_6df4e3e6_4_k_cu_d646478c_216904cuda3std3__442_GLOBAL__N__6df4e3e6_4_k_cu_d646478c_216906ignoreE,(_ZN40_INTERNAL_6df4e3e6_4_k_cu_d646478c_216904cute7productE - _ZN40_INTERNAL_6df4e3e6_4_k_cu_d646478c_216904cuda3std3__442_GLOBAL__N__6df4e3e6_4_k_cu_d646478c_216906ignoreE)
_ZN40_INTERNAL_6df4e3e6_4_k_cu_d646478c_216904cuda3std3__442_GLOBAL__N__6df4e3e6_4_k_cu_d646478c_216906ignoreE:
	.zero		1
	.type		_ZN40_INTERNAL_6df4e3e6_4_k_cu_d646478c_216904cute7productE,@object
	.size		_ZN40_INTERNAL_6df4e3e6_4_k_cu_d646478c_216904cute7productE,(_ZN40_INTERNAL_6df4e3e6_4_k_cu_d646478c_216904cuda3std3__45__cpo3endE - _ZN40_INTERNAL_6df4e3e6_4_k_cu_d646478c_216904cute7productE)
_ZN40_INTERNAL_6df4e3e6_4_k_cu_d646478c_216904cute7productE:
	.zero		1
	.type		_ZN40_INTERNAL_6df4e3e6_4_k_cu_d646478c_216904cuda3std3__45__cpo3endE,@object
	.size		_ZN40_INTERNAL_6df4e3e6_4_k_cu_d646478c_216904cuda3std3__45__cpo3endE,(_ZN40_INTERNAL_6df4e3e6_4_k_cu_d646478c_216904cuda3std3__419piecewise_constructE - _ZN40_INTERNAL_6df4e3e6_4_k_cu_d646478c_216904cuda3std3__45__cpo3endE)
_ZN40_INTERNAL_6df4e3e6_4_k_cu_d646478c_216904cuda3std3__45__cpo3endE:
	.zero		1
	.type		_ZN40_INTERNAL_6df4e3e6_4_k_cu_d646478c_216904cuda3std3__419piecewise_constructE,@object
	.size		_ZN40_INTERNAL_6df4e3e6_4_k_cu_d646478c_216904cuda3std3__419piecewise_constructE,(_ZN40_INTERNAL_6df4e3e6_4_k_cu_d646478c_216904cuda3std3__45__cpo4cendE - _ZN40_INTERNAL_6df4e3e6_4_k_cu_d646478c_216904cuda3std3__419piecewise_constructE)
_ZN40_INTERNAL_6df4e3e6_4_k_cu_d646478c_216904cuda3std3__419piecewise_constructE:
	.zero		1
	.type		_ZN40_INTERNAL_6df4e3e6_4_k_cu_d646478c_216904cuda3std3__45__cpo4cendE,@object
	.size		_ZN40_INTERNAL_6df4e3e6_4_k_cu_d646478c_216904cuda3std3__45__cpo4cendE,(_ZN40_INTERNAL_6df4e3e6_4_k_cu_d646478c_216904cuda3std6ranges3__45__cpo4swapE - _ZN40_INTERNAL_6df4e3e6_4_k_cu_d646478c_216904cuda3std3__45__cpo4cendE)
_ZN40_INTERNAL_6df4e3e6_4_k_cu_d646478c_216904cuda3std3__45__cpo4cendE:
	.zero		1
	.type		_ZN40_INTERNAL_6df4e3e6_4_k_cu_d646478c_216904cuda3std6ranges3__45__cpo4swapE,@object
	.size		_ZN40_INTERNAL_6df4e3e6_4_k_cu_d646478c_216904cuda3std6ranges3__45__cpo4swapE,(.L_8 - _ZN40_INTERNAL_6df4e3e6_4_k_cu_d646478c_216904cuda3std6ranges3__45__cpo4swapE)
_ZN40_INTERNAL_6df4e3e6_4_k_cu_d646478c_216904cuda3std6ranges3__45__cpo4swapE:
	.zero		1
.L_8:


//--------------------- .nv.constant0._ZN7cutlass13device_kernelINS_4gemm6kernel13GemmUniversalIN4cute5tupleIJiiiiEEENS1_10collective13CollectiveMmaINS1_34MainloopSm90TmaGmmaWarpSpecializedILi14ENS5_IJNS4_1CILi1EEESB_SB_EEENS1_35KernelTmaWarpSpecializedCooperativeEEENS5_IJNSA_ILi128EEESF_NSA_ILi32EEEEEENS_6half_tENS5_IJlSB_lEEESI_NS5_IJSB_llEEENS4_8TiledMMAINS4_8MMA_AtomIJNS4_4SM904GMMA26MMA_64x128x16_F32F16F16_SSILNSO_5MajorE0ELSQ_1ELNSO_7ScaleInE1ELSR_1EEEEEENS4_6LayoutINS5_IJNSA_ILi2EEESB_SB_EEENS5_IJSB_NSA_ILi0EEESX_EEEEENS5_IJNS4_10UnderscoreES10_S10_EEEEENS4_13SM90_TMA_LOADENS4_14ComposedLayoutINS4_7SwizzleILi2ELi4ELi3EEENS4_18smem_ptr_flag_bitsILi16EEENSU_INS5_IJNSA_ILi8EEESG_EEENS5_IJSG_SB_EEEEEEEvNS4_8identityES13_NS14_INS15_ILi3ELi4ELi3EEES18_NSU_INS5_IJNSA_ILi64EEES19_EEENS5_IJSB_S1G_EEEEEEEvS1E_EENS_8epilogue10collective6detail29Sm90TmaWarpSpecializedAdapterINS1N_15DefaultEpilogueISI_SJ_SJ_NS1M_6thread17LinearCombinationISI_Li1EffLNS1R_9ScaleType4KindE0ELNS_15FloatRoundStyleE2ESI_EENS1_15EpilogueDefaultEEEEEvvEEEEvNT_6ParamsE --------------------------
	.section	.nv.constant0._ZN7cutlass13device_kernelINS_4gemm6kernel13GemmUniversalIN4cute5tupleIJiiiiEEENS1_10collective13CollectiveMmaINS1_34MainloopSm90TmaGmmaWarpSpecializedILi14ENS5_IJNS4_1CILi1EEESB_SB_EEENS1_35KernelTmaWarpSpecializedCooperativeEEENS5_IJNSA_ILi128EEESF_NSA_ILi32EEEEEENS_6half_tENS5_IJlSB_lEEESI_NS5_IJSB_llEEENS4_8TiledMMAINS4_8MMA_AtomIJNS4_4SM904GMMA26MMA_64x128x16_F32F16F16_SSILNSO_5MajorE0ELSQ_1ELNSO_7ScaleInE1ELSR_1EEEEEENS4_6LayoutINS5_IJNSA_ILi2EEESB_SB_EEENS5_IJSB_NSA_ILi0EEESX_EEEEENS5_IJNS4_10UnderscoreES10_S10_EEEEENS4_13SM90_TMA_LOADENS4_14ComposedLayoutINS4_7SwizzleILi2ELi4ELi3EEENS4_18smem_ptr_flag_bitsILi16EEENSU_INS5_IJNSA_ILi8EEESG_EEENS5_IJSG_SB_EEEEEEEvNS4_8identityES13_NS14_INS15_ILi3ELi4ELi3EEES18_NSU_INS5_IJNSA_ILi64EEES19_EEENS5_IJSB_S1G_EEEEEEEvS1E_EENS_8epilogue10collective6detail29Sm90TmaWarpSpecializedAdapterINS1N_15DefaultEpilogueISI_SJ_SJ_NS1M_6thread17LinearCombinationISI_Li1EffLNS1R_9ScaleType4KindE0ELNS_15FloatRoundStyleE2ESI_EENS1_15EpilogueDefaultEEEEEvvEEEEvNT_6ParamsE,"a",@progbits
	.sectionflags	@""
	.align	4
.nv.constant0._ZN7cutlass13device_kernelINS_4gemm6kernel13GemmUniversalIN4cute5tupleIJiiiiEEENS1_10collective13CollectiveMmaINS1_34MainloopSm90TmaGmmaWarpSpecializedILi14ENS5_IJNS4_1CILi1EEESB_SB_EEENS1_35KernelTmaWarpSpecializedCooperativeEEENS5_IJNSA_ILi128EEESF_NSA_ILi32EEEEEENS_6half_tENS5_IJlSB_lEEESI_NS5_IJSB_llEEENS4_8TiledMMAINS4_8MMA_AtomIJNS4_4SM904GMMA26MMA_64x128x16_F32F16F16_SSILNSO_5MajorE0ELSQ_1ELNSO_7ScaleInE1ELSR_1EEEEEENS4_6LayoutINS5_IJNSA_ILi2EEESB_SB_EEENS5_IJSB_NSA_ILi0EEESX_EEEEENS5_IJNS4_10UnderscoreES10_S10_EEEEENS4_13SM90_TMA_LOADENS4_14ComposedLayoutINS4_7SwizzleILi2ELi4ELi3EEENS4_18smem_ptr_flag_bitsILi16EEENSU_INS5_IJNSA_ILi8EEESG_EEENS5_IJSG_SB_EEEEEEEvNS4_8identityES13_NS14_INS15_ILi3ELi4ELi3EEES18_NSU_INS5_IJNSA_ILi64EEES19_EEENS5_IJSB_S1G_EEEEEEEvS1E_EENS_8epilogue10collective6detail29Sm90TmaWarpSpecializedAdapterINS1N_15DefaultEpilogueISI_SJ_SJ_NS1M_6thread17LinearCombinationISI_Li1EffLNS1R_9ScaleType4KindE0ELNS_15FloatRoundStyleE2ESI_EENS1_15EpilogueDefaultEEEEEvvEEEEvNT_6ParamsE:
	.zero		1664


//--------------------- SYMBOLS --------------------------

	.type		.nv.reservedSmem.offset0,@object
	.size		.nv.reservedSmem.offset0,0x4
	.type		__assertfail,@function
